	.headerflags	@"EF_CUDA_TEXMODE_UNIFIED EF_CUDA_64BIT_ADDRESS EF_CUDA_SM80 EF_CUDA_VIRTUAL_SM(EF_CUDA_SM80)"
	.elftype	@"ET_EXEC"


//--------------------- .nv.info                  --------------------------
	.section	.nv.info,"",@"SHT_CUDA_INFO"
	.align	4


	//----- nvinfo : EIATTR_REGCOUNT
	.align		4
        /*0000*/ 	.byte	0x04, 0x2f
        /*0002*/ 	.short	(.L_1 - .L_0)
	.align		4
.L_0:
        /*0004*/ 	.word	index@(candidate3)
        /*0008*/ 	.word	0x0000007f


	//----- nvinfo : EIATTR_MAX_STACK_SIZE
	.align		4
.L_1:
        /*000c*/ 	.byte	0x04, 0x23
        /*000e*/ 	.short	(.L_3 - .L_2)
	.align		4
.L_2:
        /*0010*/ 	.word	index@(candidate3)
        /*0014*/ 	.word	0x00000000


	//----- nvinfo : EIATTR_MIN_STACK_SIZE
	.align		4
.L_3:
        /*0018*/ 	.byte	0x04, 0x12
        /*001a*/ 	.short	(.L_5 - .L_4)
	.align		4
.L_4:
        /*001c*/ 	.word	index@(candidate3)
        /*0020*/ 	.word	0x00000000


	//----- nvinfo : EIATTR_FRAME_SIZE
	.align		4
.L_5:
        /*0024*/ 	.byte	0x04, 0x11
        /*0026*/ 	.short	(.L_7 - .L_6)
	.align		4
.L_6:
        /*0028*/ 	.word	index@(candidate3)
        /*002c*/ 	.word	0x00000000
.L_7:


//--------------------- .nv.info.candidate3       --------------------------
	.section	.nv.info.candidate3,"",@"SHT_CUDA_INFO"
	.align	4


	//----- nvinfo : EIATTR_CUDA_API_VERSION
	.align		4
        /*0000*/ 	.byte	0x04, 0x37
        /*0002*/ 	.short	(.L_9 - .L_8)
.L_8:
        /*0004*/ 	.word	0x00000075


	//----- nvinfo : EIATTR_SW2861232_WAR
	.align		4
.L_9:
        /*0008*/ 	.byte	0x01, 0x35
	.zero		2


	//----- nvinfo : EIATTR_PARAM_CBANK
	.align		4
        /*000c*/ 	.byte	0x04, 0x0a
        /*000e*/ 	.short	(.L_11 - .L_10)
	.align		4
.L_10:
        /*0010*/ 	.word	index@(.nv.constant0.candidate3)
        /*0014*/ 	.short	0x0160
        /*0016*/ 	.short	0x0018


	//----- nvinfo : EIATTR_CBANK_PARAM_SIZE
	.align		4
.L_11:
        /*0018*/ 	.byte	0x03, 0x19
        /*001a*/ 	.short	0x0018


	//----- nvinfo : EIATTR_KPARAM_INFO
	.align		4
        /*001c*/ 	.byte	0x04, 0x17
        /*001e*/ 	.short	(.L_13 - .L_12)
.L_12:
        /*0020*/ 	.word	0x00000000
        /*0024*/ 	.short	0x0002
        /*0026*/ 	.short	0x0010
        /*0028*/ 	.byte	0x00, 0xf0, 0x21, 0x00


	//----- nvinfo : EIATTR_KPARAM_INFO
	.align		4
.L_13:
        /*002c*/ 	.byte	0x04, 0x17
        /*002e*/ 	.short	(.L_15 - .L_14)
.L_14:
        /*0030*/ 	.word	0x00000000
        /*0034*/ 	.short	0x0001
        /*0036*/ 	.short	0x0008
        /*0038*/ 	.byte	0x00, 0xf0, 0x21, 0x00


	//----- nvinfo : EIATTR_KPARAM_INFO
	.align		4
.L_15:
        /*003c*/ 	.byte	0x04, 0x17
        /*003e*/ 	.short	(.L_17 - .L_16)
.L_16:
        /*0040*/ 	.word	0x00000000
        /*0044*/ 	.short	0x0000
        /*0046*/ 	.short	0x0000
        /*0048*/ 	.byte	0x00, 0xf0, 0x21, 0x00


	//----- nvinfo : EIATTR_MAXREG_COUNT
	.align		4
.L_17:
        /*004c*/ 	.byte	0x03, 0x1b
        /*004e*/ 	.short	0x00ff


	//----- nvinfo : EIATTR_EXIT_INSTR_OFFSETS
	.align		4
        /*0050*/ 	.byte	0x04, 0x1c
        /*0052*/ 	.short	(.L_19 - .L_18)


	//   ....[0]....
.L_18:
        /*0054*/ 	.word	0x00006320


	//----- nvinfo : EIATTR_MAX_THREADS
	.align		4
.L_19:
        /*0058*/ 	.byte	0x04, 0x05
        /*005a*/ 	.short	(.L_21 - .L_20)
.L_20:
        /*005c*/ 	.word	0x00000070
        /*0060*/ 	.word	0x00000001
        /*0064*/ 	.word	0x00000001
.L_21:


//--------------------- .nv.rel.action            --------------------------
	.section	.nv.rel.action,"",@"SHT_CUDA_RELOCINFO"
	.align	8
	.sectionentsize	8
        /*0000*/ 	.byte	0x4b, 0x00, 0x00, 0x00, 0x00, 0x00, 0x00, 0x00, 0x00, 0x02, 0x02, 0x08, 0x10, 0x0a, 0x2f, 0x22
        /* <DEDUP_REMOVED lines=13> */


//--------------------- .nv.constant0.candidate3  --------------------------
	.section	.nv.constant0.candidate3,"a",@progbits
	.align	4
.nv.constant0.candidate3:
	.zero		376


//--------------------- .text.candidate3          --------------------------
	.section	.text.candidate3,"ax",@progbits
	.sectionflags	@"SHF_BARRIERS=1"
	.sectioninfo	@"SHI_REGISTERS=127"
	.align	128
        .global         candidate3
        .type           candidate3,@function
        .size           candidate3,(.L_x_3 - candidate3)
        .other          candidate3,@"STO_CUDA_ENTRY STV_DEFAULT"
candidate3:
.text.candidate3:
[----:B------:R-:W-:-:S02]  /*0000*/  MOV R1, c[0x0][0x28] ;  /* 0x00000a0000017a02 */ /* 0x000fc40000000f00 */
[----:B------:R-:W0:Y:S01]  /*0010*/  S2R R3, SR_TID.X ;  /* 0x0000000000037919 */ /* 0x000e220000002100 */
[----:B------:R-:W-:Y:S01]  /*0020*/  HFMA2.MMA R2, -RZ, RZ, 0, 0 ;  /* 0x00000000ff027435 */ /* 0x000fe200000001ff */
[----:B------:R-:W-:Y:S01]  /*0030*/  MOV R18, RZ ;  /* 0x000000ff00127202 */ /* 0x000fe20000000f00 */
[----:B------:R-:W-:Y:S01]  /*0040*/  HFMA2.MMA R101, -RZ, RZ, 0, 0 ;  /* 0x00000000ff657435 */ /* 0x000fe200000001ff */
[----:B------:R-:W1:Y:S01]  /*0050*/  S2R R0, SR_CTAID.X ;  /* 0x0000000000007919 */ /* 0x000e620000002500 */
[----:B------:R-:W-:Y:S01]  /*0060*/  HFMA2.MMA R91, -RZ, RZ, 0, 0 ;  /* 0x00000000ff5b7435 */ /* 0x000fe200000001ff */
[----:B------:R-:W-:Y:S01]  /*0070*/  MOV R57, RZ ;  /* 0x000000ff00397202 */ /* 0x000fe20000000f00 */
        /* <DEDUP_REMOVED lines=17> */
[C---:B0-----:R-:W-:Y:S01]  /*0190*/  IMAD.HI R8, R3.reuse, 0x5397829d, RZ ;  /* 0x5397829d03087827 */ /* 0x041fe200078e02ff */
[C---:B------:R-:W-:Y:S01]  /*01a0*/  LOP3.LUT R4, R3.reuse, 0x1f, RZ, 0xc0, !PT ;  /* 0x0000001f03047812 */ /* 0x040fe200078ec0ff */
[----:B------:R-:W-:Y:S01]  /*01b0*/  HFMA2.MMA R47, -RZ, RZ, 0, 0 ;  /* 0x00000000ff2f7435 */ /* 0x000fe200000001ff */
[C---:B------:R-:W-:Y:S01]  /*01c0*/  IADD3 R10, R3.reuse, 0xa10, RZ ;  /* 0x00000a10030a7810 */ /* 0x040fe20007ffe0ff */
[C---:B------:R-:W-:Y:S01]  /*01d0*/  IMAD.HI R74, R3.reuse, -0x6db6db6d, R2 ;  /* 0x92492493034a7827 */ /* 0x040fe200078e0202 */
[----:B------:R-:W-:Y:S01]  /*01e0*/  SHF.R.U32.HI R5, RZ, 0x1f, R8 ;  /* 0x0000001fff057819 */ /* 0x000fe20000011608 */
[----:B------:R-:W-:Y:S01]  /*01f0*/  HFMA2.MMA R49, -RZ, RZ, 0, 0 ;  /* 0x00000000ff317435 */ /* 0x000fe200000001ff */
[----:B------:R-:W-:Y:S01]  /*0200*/  SHF.R.U32.HI R2, RZ, 0x5, R3 ;  /* 0x00000005ff027819 */ /* 0x000fe20000011603 */
[----:B------:R-:W-:Y:S01]  /*0210*/  IMAD.HI R10, R10, 0x5397829d, RZ ;  /* 0x5397829d0a0a7827 */ /* 0x000fe200078e02ff */
[----:B------:R-:W-:Y:S01]  /*0220*/  LEA.HI.SX32 R8, R8, R5, 0x1b ;  /* 0x0000000508087211 */ /* 0x000fe200078fdaff */
[----:B------:R-:W-:Y:S01]  /*0230*/  HFMA2.MMA R51, -RZ, RZ, 0, 0 ;  /* 0x00000000ff337435 */ /* 0x000fe200000001ff */
[----:B------:R-:W-:Y:S01]  /*0240*/  IADD3 R5, R3, 0x10, RZ ;  /* 0x0000001003057810 */ /* 0x000fe20007ffe0ff */
[----:B------:R-:W-:Y:S01]  /*0250*/  ULDC.64 UR4, c[0x0][0x118] ;  /* 0x0000460000047ab9 */ /* 0x000fe20000000a00 */
[----:B-1----:R-:W-:-:S02]  /*0260*/  SHF.R.S32.HI R16, RZ, 0x1, R0 ;  /* 0x00000001ff107819 */ /* 0x002fc40000011400 */
[----:B------:R-:W-:Y:S02]  /*0270*/  SHF.L.U32 R13, R2, 0xa, RZ ;  /* 0x0000000a020d7819 */ /* 0x000fe400000006ff */
[----:B------:R-:W-:Y:S02]  /*0280*/  LOP3.LUT R5, R5, 0x1f, RZ, 0xc0, !PT ;  /* 0x0000001f05057812 */ /* 0x000fe400078ec0ff */
[----:B------:R-:W-:Y:S02]  /*0290*/  SHF.L.U32 R6, R16, 0xf, RZ ;  /* 0x0000000f10067819 */ /* 0x000fe400000006ff */
[C---:B------:R-:W-:Y:S02]  /*02a0*/  IADD3 R2, R3.reuse, 0x70, RZ ;  /* 0x0000007003027810 */ /* 0x040fe40007ffe0ff */
[----:B------:R-:W-:Y:S02]  /*02b0*/  LOP3.LUT R15, R6, 0xffff8000, R5, 0xe2, !PT ;  /* 0xffff8000060f7812 */ /* 0x000fe400078ee205 */
[C---:B------:R-:W-:Y:S01]  /*02c0*/  IADD3 R5, R3.reuse, 0x690, RZ ;  /* 0x0000069003057810 */ /* 0x040fe20007ffe0ff */
[----:B------:R-:W-:Y:S01]  /*02d0*/  IMAD.HI R2, R2, 0x5397829d, RZ ;  /* 0x5397829d02027827 */ /* 0x000fe200078e02ff */
[----:B------:R-:W-:-:S02]  /*02e0*/  IADD3 R6, R3, 0x9a0, RZ ;  /* 0x000009a003067810 */ /* 0x000fc40007ffe0ff */
[----:B------:R-:W-:Y:S01]  /*02f0*/  LOP3.LUT R13, R13, 0xfffffc00, R4, 0xe2, !PT ;  /* 0xfffffc000d0d7812 */ /* 0x000fe200078ee204 */
[----:B------:R-:W-:Y:S01]  /*0300*/  IMAD.HI R21, R5, 0x5397829d, RZ ;  /* 0x5397829d05157827 */ /* 0x000fe200078e02ff */
[----:B------:R-:W-:Y:S02]  /*0310*/  IADD3 R4, R3, 0x380, RZ ;  /* 0x0000038003047810 */ /* 0x000fe40007ffe0ff */
[----:B------:R-:W-:Y:S01]  /*0320*/  SHF.R.U32.HI R5, RZ, 0x1f, R2 ;  /* 0x0000001fff057819 */ /* 0x000fe20000011602 */
[----:B------:R-:W-:Y:S01]  /*0330*/  IMAD.HI R22, R6, 0x5397829d, RZ ;  /* 0x5397829d06167827 */ /* 0x000fe200078e02ff */
[----:B------:R-:W-:Y:S02]  /*0340*/  SHF.R.U32.HI R7, RZ, 0x1f, R74 ;  /* 0x0000001fff077819 */ /* 0x000fe4000001164a */
[----:B------:R-:W-:Y:S01]  /*0350*/  LEA.HI.SX32 R14, R2, R5, 0x1b ;  /* 0x00000005020e7211 */ /* 0x000fe200078fdaff */
[----:B------:R-:W-:Y:S01]  /*0360*/  IMAD.HI R4, R4, 0x5397829d, RZ ;  /* 0x5397829d04047827 */ /* 0x000fe200078e02ff */
[----:B------:R-:W-:-:S02]  /*0370*/  SHF.R.U32.HI R5, RZ, 0x1f, R22 ;  /* 0x0000001fff057819 */ /* 0x000fc40000011616 */
[----:B------:R-:W-:Y:S02]  /*0380*/  LEA.HI.SX32 R74, R74, R7, 0x1d ;  /* 0x000000074a4a7211 */ /* 0x000fe400078feaff */
[----:B------:R-:W-:Y:S02]  /*0390*/  SHF.R.U32.HI R7, RZ, 0x1f, R4 ;  /* 0x0000001fff077819 */ /* 0x000fe40000011604 */
[C---:B------:R-:W-:Y:S01]  /*03a0*/  IADD3 R2, R3.reuse, 0xe0, RZ ;  /* 0x000000e003027810 */ /* 0x040fe20007ffe0ff */
[----:B------:R-:W-:Y:S01]  /*03b0*/  IMAD R59, R74, -0xe, R3 ;  /* 0xfffffff24a3b7824 */ /* 0x000fe200078e0203 */
[----:B------:R-:W-:Y:S02]  /*03c0*/  LEA.HI.SX32 R22, R22, R5, 0x1b ;  /* 0x0000000516167211 */ /* 0x000fe400078fdaff */
[----:B------:R-:W-:Y:S01]  /*03d0*/  SHF.R.U32.HI R6, RZ, 0x1f, R21 ;  /* 0x0000001fff067819 */ /* 0x000fe20000011615 */
[----:B------:R-:W-:Y:S01]  /*03e0*/  IMAD.HI R2, R2, 0x5397829d, RZ ;  /* 0x5397829d02027827 */ /* 0x000fe200078e02ff */
[----:B------:R-:W-:-:S02]  /*03f0*/  IADD3 R5, R3, 0x3f0, RZ ;  /* 0x000003f003057810 */ /* 0x000fc40007ffe0ff */
[----:B------:R-:W-:Y:S02]  /*0400*/  LEA.HI.SX32 R20, R4, R7, 0x1b ;  /* 0x0000000704147211 */ /* 0x000fe400078fdaff */
[----:B------:R-:W-:Y:S01]  /*0410*/  LEA.HI.SX32 R21, R21, R6, 0x1b ;  /* 0x0000000615157211 */ /* 0x000fe200078fdaff */
[----:B------:R-:W-:Y:S01]  /*0420*/  IMAD.HI R6, R5, 0x5397829d, RZ ;  /* 0x5397829d05067827 */ /* 0x000fe200078e02ff */
[C---:B------:R-:W-:Y:S02]  /*0430*/  IADD3 R7, R3.reuse, 0x700, RZ ;  /* 0x0000070003077810 */ /* 0x040fe40007ffe0ff */
[----:B------:R-:W-:Y:S02]  /*0440*/  IADD3 R4, R3, 0x150, RZ ;  /* 0x0000015003047810 */ /* 0x000fe40007ffe0ff */
[----:B------:R-:W-:Y:S01]  /*0450*/  SHF.R.U32.HI R5, RZ, 0x1f, R2 ;  /* 0x0000001fff057819 */ /* 0x000fe20000011602 */
[----:B------:R-:W-:Y:S01]  /*0460*/  IMAD.HI R9, R7, 0x5397829d, RZ ;  /* 0x5397829d07097827 */ /* 0x000fe200078e02ff */
[----:B------:R-:W-:-:S02]  /*0470*/  SHF.R.U32.HI R7, RZ, 0x1f, R6 ;  /* 0x0000001fff077819 */ /* 0x000fc40000011606 */
[----:B------:R-:W-:Y:S01]  /*0480*/  LEA.HI.SX32 R24, R2, R5, 0x1b ;  /* 0x0000000502187211 */ /* 0x000fe200078fdaff */
[----:B------:R-:W-:Y:S01]  /*0490*/  IMAD.HI R4, R4, 0x5397829d, RZ ;  /* 0x5397829d04047827 */ /* 0x000fe200078e02ff */
[----:B------:R-:W-:Y:S02]  /*04a0*/  LEA.HI.SX32 R34, R6, R7, 0x1b ;  /* 0x0000000706227211 */ /* 0x000fe400078fdaff */
[----:B------:R-:W-:Y:S02]  /*04b0*/  SHF.R.U32.HI R2, RZ, 0x1f, R9 ;  /* 0x0000001fff027819 */ /* 0x000fe40000011609 */
[----:B------:R-:W-:Y:S02]  /*04c0*/  SHF.R.U32.HI R5, RZ, 0x1f, R4 ;  /* 0x0000001fff057819 */ /* 0x000fe40000011604 */
[----:B------:R-:W-:Y:S02]  /*04d0*/  IADD3 R6, R3, 0x460, RZ ;  /* 0x0000046003067810 */ /* 0x000fe40007ffe0ff */
[----:B------:R-:W-:-:S02]  /*04e0*/  LEA.HI.SX32 R26, R4, R5, 0x1b ;  /* 0x00000005041a7211 */ /* 0x000fc400078fdaff */
[----:B------:R-:W-:Y:S01]  /*04f0*/  LEA.HI.SX32 R46, R9, R2, 0x1b ;  /* 0x00000002092e7211 */ /* 0x000fe200078fdaff */
[----:B------:R-:W-:Y:S01]  /*0500*/  IMAD.HI R6, R6, 0x5397829d, RZ ;  /* 0x5397829d06067827 */ /* 0x000fe200078e02ff */
[C---:B------:R-:W-:Y:S02]  /*0510*/  IADD3 R5, R3.reuse, 0x770, RZ ;  /* 0x0000077003057810 */ /* 0x040fe40007ffe0ff */
[C---:B------:R-:W-:Y:S02]  /*0520*/  IADD3 R2, R3.reuse, 0x1c0, RZ ;  /* 0x000001c003027810 */ /* 0x040fe40007ffe0ff */
[----:B------:R-:W-:Y:S01]  /*0530*/  IADD3 R9, R3, 0xa80, RZ ;  /* 0x00000a8003097810 */ /* 0x000fe20007ffe0ff */
[----:B------:R-:W-:Y:S01]  /*0540*/  IMAD.HI R7, R5, 0x5397829d, RZ ;  /* 0x5397829d05077827 */ /* 0x000fe200078e02ff */
[----:B------:R-:W-:Y:S02]  /*0550*/  SHF.R.U32.HI R5, RZ, 0x1f, R6 ;  /* 0x0000001fff057819 */ /* 0x000fe40000011606 */
[----:B------:R-:W-:Y:S01]  /*0560*/  SHF.R.U32.HI R11, RZ, 0x1f, R10 ;  /* 0x0000001fff0b7819 */ /* 0x000fe2000001160a */
[----:B------:R-:W-:Y:S01]  /*0570*/  IMAD.HI R2, R2, 0x5397829d, RZ ;  /* 0x5397829d02027827 */ /* 0x000fe200078e02ff */
[----:B------:R-:W-:-:S02]  /*0580*/  IADD3 R4, R3, 0x4d0, RZ ;  /* 0x000004d003047810 */ /* 0x000fc40007ffe0ff */
[----:B------:R-:W-:Y:S01]  /*0590*/  LEA.HI.SX32 R36, R6, R5, 0x1b ;  /* 0x0000000506247211 */ /* 0x000fe200078fdaff */
[----:B------:R-:W-:Y:S01]  /*05a0*/  IMAD.HI R9, R9, 0x5397829d, RZ ;  /* 0x5397829d09097827 */ /* 0x000fe200078e02ff */
[----:B------:R-:W-:Y:S02]  /*05b0*/  SHF.R.U32.HI R5, RZ, 0x1f, R2 ;  /* 0x0000001fff057819 */ /* 0x000fe40000011602 */
[----:B------:R-:W-:Y:S01]  /*05c0*/  LEA.HI.SX32 R56, R10, R11, 0x1b ;  /* 0x0000000b0a387211 */ /* 0x000fe200078fdaff */
[----:B------:R-:W-:Y:S01]  /*05d0*/  IMAD.HI R4, R4, 0x5397829d, RZ ;  /* 0x5397829d04047827 */ /* 0x000fe200078e02ff */
[----:B------:R-:W-:Y:S02]  /*05e0*/  SHF.R.U32.HI R10, RZ, 0x1f, R7 ;  /* 0x0000001fff0a7819 */ /* 0x000fe40000011607 */
[----:B------:R-:W-:Y:S02]  /*05f0*/  LEA.HI.SX32 R28, R2, R5, 0x1b ;  /* 0x00000005021c7211 */ /* 0x000fe400078fdaff */
[----:B------:R-:W-:-:S02]  /*0600*/  SHF.R.U32.HI R12, RZ, 0x1f, R9 ;  /* 0x0000001fff0c7819 */ /* 0x000fc40000011609 */
[----:B------:R-:W-:Y:S02]  /*0610*/  IADD3 R5, R3, 0x7e0, RZ ;  /* 0x000007e003057810 */ /* 0x000fe40007ffe0ff */
[----:B------:R-:W-:Y:S02]  /*0620*/  LEA.HI.SX32 R48, R7, R10, 0x1b ;  /* 0x0000000a07307211 */ /* 0x000fe400078fdaff */
[----:B------:R-:W-:Y:S01]  /*0630*/  SHF.R.U32.HI R7, RZ, 0x1f, R4 ;  /* 0x0000001fff077819 */ /* 0x000fe20000011604 */
[----:B------:R-:W-:Y:S01]  /*0640*/  IMAD.HI R6, R5, 0x5397829d, RZ ;  /* 0x5397829d05067827 */ /* 0x000fe200078e02ff */
[----:B------:R-:W-:Y:S02]  /*0650*/  IADD3 R2, R3, 0x230, RZ ;  /* 0x0000023003027810 */ /* 0x000fe40007ffe0ff */
[----:B------:R-:W-:Y:S02]  /*0660*/  LEA.HI.SX32 R58, R9, R12, 0x1b ;  /* 0x0000000c093a7211 */ /* 0x000fe400078fdaff */
[----:B------:R-:W-:Y:S01]  /*0670*/  IADD3 R9, R3, 0xaf0, RZ ;  /* 0x00000af003097810 */ /* 0x000fe20007ffe0ff */
[----:B------:R-:W-:Y:S01]  /*0680*/  IMAD.HI R2, R2, 0x5397829d, RZ ;  /* 0x5397829d02027827 */ /* 0x000fe200078e02ff */
[----:B------:R-:W-:-:S02]  /*0690*/  LEA.HI.SX32 R38, R4, R7, 0x1b ;  /* 0x0000000704267211 */ /* 0x000fc400078fdaff */
[----:B------:R-:W-:Y:S01]  /*06a0*/  IADD3 R5, R3, 0x850, RZ ;  /* 0x0000085003057810 */ /* 0x000fe20007ffe0ff */
[----:B------:R-:W-:Y:S01]  /*06b0*/  IMAD.HI R10, R9, 0x5397829d, RZ ;  /* 0x5397829d090a7827 */ /* 0x000fe200078e02ff */
[----:B------:R-:W-:Y:S02]  /*06c0*/  IADD3 R4, R3, 0x540, RZ ;  /* 0x0000054003047810 */ /* 0x000fe40007ffe0ff */
[----:B------:R-:W-:Y:S01]  /*06d0*/  SHF.R.U32.HI R7, RZ, 0x1f, R6 ;  /* 0x0000001fff077819 */ /* 0x000fe20000011606 */
[----:B------:R-:W-:Y:S01]  /*06e0*/  IMAD.HI R9, R5, 0x5397829d, RZ ;  /* 0x5397829d05097827 */ /* 0x000fe200078e02ff */
[----:B------:R-:W-:Y:S02]  /*06f0*/  SHF.R.U32.HI R5, RZ, 0x1f, R2 ;  /* 0x0000001fff057819 */ /* 0x000fe40000011602 */
[----:B------:R-:W-:Y:S01]  /*0700*/  LEA.HI.SX32 R50, R6, R7, 0x1b ;  /* 0x0000000706327211 */ /* 0x000fe200078fdaff */
[----:B------:R-:W-:Y:S01]  /*0710*/  IMAD.HI R4, R4, 0x5397829d, RZ ;  /* 0x5397829d04047827 */ /* 0x000fe200078e02ff */
[----:B------:R-:W-:-:S02]  /*0720*/  LEA.HI.SX32 R30, R2, R5, 0x1b ;  /* 0x00000005021e7211 */ /* 0x000fc400078fdaff */
[C---:B------:R-:W-:Y:S02]  /*0730*/  IADD3 R5, R3.reuse, 0xb60, RZ ;  /* 0x00000b6003057810 */ /* 0x040fe40007ffe0ff */
[----:B------:R-:W-:Y:S02]  /*0740*/  SHF.R.U32.HI R7, RZ, 0x1f, R4 ;  /* 0x0000001fff077819 */ /* 0x000fe40000011604 */
[----:B------:R-:W-:Y:S02]  /*0750*/  IADD3 R2, R3, 0x2a0, RZ ;  /* 0x000002a003027810 */ /* 0x000fe40007ffe0ff */
[----:B------:R-:W-:Y:S01]  /*0760*/  LEA.HI.SX32 R40, R4, R7, 0x1b ;  /* 0x0000000704287211 */ /* 0x000fe200078fdaff */
[----:B------:R-:W-:Y:S01]  /*0770*/  IMAD.HI R7, R5, 0x5397829d, RZ ;  /* 0x5397829d05077827 */ /* 0x000fe200078e02ff */
[----:B------:R-:W-:Y:S02]  /*0780*/  SHF.R.U32.HI R11, RZ, 0x1f, R10 ;  /* 0x0000001fff0b7819 */ /* 0x000fe4000001160a */
[----:B------:R-:W-:Y:S01]  /*0790*/  SHF.R.U32.HI R6, RZ, 0x1f, R9 ;  /* 0x0000001fff067819 */ /* 0x000fe20000011609 */
[----:B------:R-:W-:Y:S01]  /*07a0*/  IMAD.HI R2, R2, 0x5397829d, RZ ;  /* 0x5397829d02027827 */ /* 0x000fe200078e02ff */
[----:B------:R-:W-:-:S02]  /*07b0*/  IADD3 R4, R3, 0x5b0, RZ ;  /* 0x000005b003047810 */ /* 0x000fc40007ffe0ff */
[----:B------:R-:W-:Y:S02]  /*07c0*/  IADD3 R5, R3, 0x8c0, RZ ;  /* 0x000008c003057810 */ /* 0x000fe40007ffe0ff */
[----:B------:R-:W-:Y:S01]  /*07d0*/  LEA.HI.SX32 R60, R10, R11, 0x1b ;  /* 0x0000000b0a3c7211 */ /* 0x000fe200078fdaff */
[----:B------:R-:W-:Y:S01]  /*07e0*/  IMAD.HI R4, R4, 0x5397829d, RZ ;  /* 0x5397829d04047827 */ /* 0x000fe200078e02ff */
[----:B------:R-:W-:Y:S02]  /*07f0*/  LEA.HI.SX32 R52, R9, R6, 0x1b ;  /* 0x0000000609347211 */ /* 0x000fe400078fdaff */
[----:B------:R-:W-:Y:S01]  /*0800*/  IADD3 R9, R3, 0xbd0, RZ ;  /* 0x00000bd003097810 */ /* 0x000fe20007ffe0ff */
[----:B------:R-:W-:Y:S01]  /*0810*/  IMAD.HI R6, R5, 0x5397829d, RZ ;  /* 0x5397829d05067827 */ /* 0x000fe200078e02ff */
[----:B------:R-:W-:Y:S02]  /*0820*/  SHF.R.U32.HI R10, RZ, 0x1f, R7 ;  /* 0x0000001fff0a7819 */ /* 0x000fe40000011607 */
[----:B------:R-:W-:Y:S01]  /*0830*/  SHF.R.U32.HI R5, RZ, 0x1f, R2 ;  /* 0x0000001fff057819 */ /* 0x000fe20000011602 */
[----:B------:R-:W-:Y:S01]  /*0840*/  IMAD.HI R9, R9, 0x5397829d, RZ ;  /* 0x5397829d09097827 */ /* 0x000fe200078e02ff */
[----:B------:R-:W-:-:S02]  /*0850*/  LEA.HI.SX32 R66, R7, R10, 0x1b ;  /* 0x0000000a07427211 */ /* 0x000fc400078fdaff */
[----:B------:R-:W-:Y:S02]  /*0860*/  SHF.R.U32.HI R7, RZ, 0x1f, R4 ;  /* 0x0000001fff077819 */ /* 0x000fe40000011604 */
[----:B------:R-:W-:Y:S02]  /*0870*/  LEA.HI.SX32 R32, R2, R5, 0x1b ;  /* 0x0000000502207211 */ /* 0x000fe400078fdaff */
[----:B------:R-:W-:Y:S02]  /*0880*/  SHF.R.U32.HI R5, RZ, 0x1f, R6 ;  /* 0x0000001fff057819 */ /* 0x000fe40000011606 */
[----:B------:R-:W-:Y:S02]  /*0890*/  LEA.HI.SX32 R42, R4, R7, 0x1b ;  /* 0x00000007042a7211 */ /* 0x000fe400078fdaff */
[----:B------:R-:W-:Y:S02]  /*08a0*/  SHF.R.U32.HI R2, RZ, 0x1f, R9 ;  /* 0x0000001fff027819 */ /* 0x000fe40000011609 */
[----:B------:R-:W-:-:S02]  /*08b0*/  SHF.L.U32 R4, R3, 0x5, RZ ;  /* 0x0000000503047819 */ /* 0x000fc400000006ff */
[----:B------:R-:W-:Y:S02]  /*08c0*/  LEA.HI.SX32 R54, R6, R5, 0x1b ;  /* 0x0000000506367211 */ /* 0x000fe400078fdaff */
[----:B------:R-:W-:Y:S02]  /*08d0*/  LEA.HI.SX32 R68, R9, R2, 0x1b ;  /* 0x0000000209447211 */ /* 0x000fe400078fdaff */
[C---:B------:R-:W-:Y:S02]  /*08e0*/  IADD3 R6, R4.reuse, 0x2a00, RZ ;  /* 0x00002a0004067810 */ /* 0x040fe40007ffe0ff */
[C---:B------:R-:W-:Y:S02]  /*08f0*/  IADD3 R5, R4.reuse, 0xe00, RZ ;  /* 0x00000e0004057810 */ /* 0x040fe40007ffe0ff */
[C---:B------:R-:W-:Y:S02]  /*0900*/  IADD3 R7, R4.reuse, 0x4600, RZ ;  /* 0x0000460004077810 */ /* 0x040fe40007ffe0ff */
[----:B------:R-:W-:-:S02]  /*0910*/  IADD3 R9, R4, 0x6200, RZ ;  /* 0x0000620004097810 */ /* 0x000fc40007ffe0ff */
[----:B------:R-:W-:Y:S02]  /*0920*/  LOP3.LUT R6, R6, 0xfffffc00, RZ, 0xc0, !PT ;  /* 0xfffffc0006067812 */ /* 0x000fe400078ec0ff */
[----:B------:R-:W-:Y:S02]  /*0930*/  LOP3.LUT R4, R5, 0xfffffc00, RZ, 0xc0, !PT ;  /* 0xfffffc0005047812 */ /* 0x000fe400078ec0ff */
[----:B------:R-:W-:Y:S02]  /*0940*/  LOP3.LUT R10, R7, 0xfffffc00, RZ, 0xc0, !PT ;  /* 0xfffffc00070a7812 */ /* 0x000fe400078ec0ff */
[----:B------:R-:W-:Y:S01]  /*0950*/  LOP3.LUT R12, R9, 0xfffffc00, RZ, 0xc0, !PT ;  /* 0xfffffc00090c7812 */ /* 0x000fe200078ec0ff */
[----:B------:R-:W-:Y:S01]  /*0960*/  IMAD R9, R8, -0x62, R3 ;  /* 0xffffff9e08097824 */ /* 0x000fe200078e0203 */
[----:B------:R-:W-:Y:S02]  /*0970*/  IADD3 R5, R15, R6, RZ ;  /* 0x000000060f057210 */ /* 0x000fe40007ffe0ff */
[----:B------:R-:W-:-:S02]  /*0980*/  IADD3 R4, R4, R15, RZ ;  /* 0x0000000f04047210 */ /* 0x000fc40007ffe0ff */
[C---:B------:R-:W-:Y:S01]  /*0990*/  IADD3 R6, R15.reuse, R10, RZ ;  /* 0x0000000a0f067210 */ /* 0x040fe20007ffe0ff */
[----:B------:R-:W-:Y:S01]  /*09a0*/  HFMA2.MMA R10, -RZ, RZ, 0, 0 ;  /* 0x00000000ff0a7435 */ /* 0x000fe200000001ff */
[----:B------:R-:W-:Y:S01]  /*09b0*/  IADD3 R7, R15, R12, RZ ;  /* 0x0000000c0f077210 */ /* 0x000fe20007ffe0ff */
[----:B------:R-:W-:Y:S01]  /*09c0*/  IMAD R15, R8, 0xc4, R9 ;  /* 0x000000c4080f7824 */ /* 0x000fe200078e0209 */
[----:B------:R-:W-:Y:S01]  /*09d0*/  LOP3.LUT R8, R0, 0x1, RZ, 0xc0, !PT ;  /* 0x0000000100087812 */ /* 0x000fe200078ec0ff */
[----:B------:R-:W-:Y:S01]  /*09e0*/  HFMA2.MMA R12, -RZ, RZ, 0, 0 ;  /* 0x00000000ff0c7435 */ /* 0x000fe200000001ff */
[----:B------:R-:W-:Y:S02]  /*09f0*/  LEA R2, R16, R13, 0xf ;  /* 0x0000000d10027211 */ /* 0x000fe400078e78ff */
[----:B------:R-:W-:Y:S01]  /*0a00*/  IADD3 R11, R74, 0x2, RZ ;  /* 0x000000024a0b7810 */ /* 0x000fe20007ffe0ff */
[----:B------:R-:W-:Y:S01]  /*0a10*/  IMAD R23, R8, 0x62, R59 ;  /* 0x0000006208177824 */ /* 0x000fe200078e023b */
[----:B------:R-:W-:Y:S01]  /*0a20*/  IADD3 R19, R74, 0x1, RZ ;  /* 0x000000014a137810 */ /* 0x000fe20007ffe0ff */
[----:B------:R-:W-:Y:S01]  /*0a30*/  IMAD R76, R8, 0x62, R15 ;  /* 0x00000062084c7824 */ /* 0x000fe200078e020f */
[----:B------:R-:W-:Y:S01]  /*0a40*/  IADD3 R17, R74, 0x3, RZ ;  /* 0x000000034a117810 */ /* 0x000fe20007ffe0ff */
[----:B------:R-:W-:Y:S01]  /*0a50*/  IMAD R72, R14, 0xc4, R23 ;  /* 0x000000c40e487824 */ /* 0x000fe200078e0217 */
[----:B------:R-:W-:Y:S01]  /*0a60*/  HFMA2.MMA R14, -RZ, RZ, 0, 0 ;  /* 0x00000000ff0e7435 */ /* 0x000fe200000001ff */
[----:B------:R-:W-:Y:S01]  /*0a70*/  IADD3 R13, R74, 0x4, RZ ;  /* 0x000000044a0d7810 */ /* 0x000fe20007ffe0ff */
[----:B------:R-:W-:Y:S01]  /*0a80*/  IMAD.HI R10, R11, -0x6db6db6d, R10 ;  /* 0x924924930b0a7827 */ /* 0x000fe200078e020a */
[----:B------:R-:W-:-:S02]  /*0a90*/  MOV R16, RZ ;  /* 0x000000ff00107202 */ /* 0x000fc40000000f00 */
[C---:B------:R-:W-:Y:S01]  /*0aa0*/  IADD3 R9, R74.reuse, 0x5, RZ ;  /* 0x000000054a097810 */ /* 0x040fe20007ffe0ff */
[----:B------:R-:W-:Y:S01]  /*0ab0*/  IMAD.HI R18, R19, -0x6db6db6d, R18 ;  /* 0x9249249313127827 */ /* 0x000fe200078e0212 */
[----:B------:R-:W-:Y:S02]  /*0ac0*/  MOV R8, RZ ;  /* 0x000000ff00087202 */ /* 0x000fe40000000f00 */
[----:B------:R-:W-:Y:S01]  /*0ad0*/  IADD3 R15, R74, 0x6, RZ ;  /* 0x000000064a0f7810 */ /* 0x000fe20007ffe0ff */
[----:B------:R-:W-:Y:S01]  /*0ae0*/  IMAD.HI R16, R17, -0x6db6db6d, R16 ;  /* 0x9249249311107827 */ /* 0x000fe200078e0210 */
[----:B------:R-:W-:Y:S02]  /*0af0*/  MOV R65, RZ ;  /* 0x000000ff00417202 */ /* 0x000fe40000000f00 */
[----:B------:R-:W-:Y:S01]  /*0b00*/  MOV R69, RZ ;  /* 0x000000ff00457202 */ /* 0x000fe20000000f00 */
[----:B------:R-:W-:Y:S01]  /*0b10*/  IMAD.HI R12, R13, -0x6db6db6d, R12 ;  /* 0x924924930d0c7827 */ /* 0x000fe200078e020c */
[----:B------:R-:W-:-:S02]  /*0b20*/  SHF.R.U32.HI R25, RZ, 0x1f, R16 ;  /* 0x0000001fff197819 */ /* 0x000fc40000011610 */
[----:B------:R-:W-:Y:S01]  /*0b30*/  MOV R53, RZ ;  /* 0x000000ff00357202 */ /* 0x000fe20000000f00 */
[----:B------:R-:W-:Y:S01]  /*0b40*/  IMAD.HI R8, R9, -0x6db6db6d, R8 ;  /* 0x9249249309087827 */ /* 0x000fe200078e0208 */
[----:B------:R-:W-:Y:S02]  /*0b50*/  SHF.R.U32.HI R27, RZ, 0x1f, R12 ;  /* 0x0000001fff1b7819 */ /* 0x000fe4000001160c */
[----:B------:R-:W-:Y:S01]  /*0b60*/  LEA.HI.SX32 R25, R16, R25, 0x1e ;  /* 0x0000001910197211 */ /* 0x000fe200078ff2ff */
[----:B------:R-:W-:Y:S01]  /*0b70*/  IMAD.HI R14, R15, -0x6db6db6d, R14 ;  /* 0x924924930f0e7827 */ /* 0x000fe200078e020e */
[----:B------:R-:W-:Y:S02]  /*0b80*/  SHF.R.U32.HI R29, RZ, 0x1f, R8 ;  /* 0x0000001fff1d7819 */ /* 0x000fe40000011608 */
[----:B------:R-:W-:Y:S01]  /*0b90*/  LEA.HI.SX32 R27, R12, R27, 0x1e ;  /* 0x0000001b0c1b7211 */ /* 0x000fe200078ff2ff */
[--C-:B------:R-:W-:Y:S01]  /*0ba0*/  IMAD R20, R20, 0xc4, R23.reuse ;  /* 0x000000c414147824 */ /* 0x100fe200078e0217 */
[----:B------:R-:W-:Y:S01]  /*0bb0*/  SHF.R.U32.HI R31, RZ, 0x1f, R14 ;  /* 0x0000001fff1f7819 */ /* 0x000fe2000001160e */
[--C-:B------:R-:W-:Y:S01]  /*0bc0*/  IMAD R44, R21, 0xc4, R23.reuse ;  /* 0x000000c4152c7824 */ /* 0x100fe200078e0217 */
[----:B------:R-:W-:Y:S01]  /*0bd0*/  SHF.R.U32.HI R21, RZ, 0x1f, R18 ;  /* 0x0000001fff157819 */ /* 0x000fe20000011612 */
[--C-:B------:R-:W-:Y:S01]  /*0be0*/  IMAD R22, R22, 0xc4, R23.reuse ;  /* 0x000000c416167824 */ /* 0x100fe200078e0217 */
[----:B------:R-:W-:Y:S01]  /*0bf0*/  LEA.HI.SX32 R29, R8, R29, 0x1e ;  /* 0x0000001d081d7211 */ /* 0x000fe200078ff2ff */
[--C-:B------:R-:W-:Y:S01]  /*0c00*/  IMAD R24, R24, 0xc4, R23.reuse ;  /* 0x000000c418187824 */ /* 0x100fe200078e0217 */
[----:B------:R-:W-:Y:S01]  /*0c10*/  LEA.HI.SX32 R21, R18, R21, 0x1e ;  /* 0x0000001512157211 */ /* 0x000fe200078ff2ff */
[--C-:B------:R-:W-:Y:S01]  /*0c20*/  IMAD R34, R34, 0xc4, R23.reuse ;  /* 0x000000c422227824 */ /* 0x100fe200078e0217 */
[----:B------:R-:W-:Y:S01]  /*0c30*/  LEA.HI.SX32 R31, R14, R31, 0x1e ;  /* 0x0000001f0e1f7211 */ /* 0x000fe200078ff2ff */
[--C-:B------:R-:W-:Y:S01]  /*0c40*/  IMAD R46, R46, 0xc4, R23.reuse ;  /* 0x000000c42e2e7824 */ /* 0x100fe200078e0217 */
[----:B------:R-:W-:Y:S01]  /*0c50*/  MOV R43, RZ ;  /* 0x000000ff002b7202 */ /* 0x000fe20000000f00 */
[--C-:B------:R-:W-:Y:S01]  /*0c60*/  IMAD R56, R56, 0xc4, R23.reuse ;  /* 0x000000c438387824 */ /* 0x100fe200078e0217 */
[----:B------:R-:W-:Y:S01]  /*0c70*/  MOV R45, RZ ;  /* 0x000000ff002d7202 */ /* 0x000fe20000000f00 */
[--C-:B------:R-:W-:Y:S01]  /*0c80*/  IMAD R26, R26, 0xc4, R23.reuse ;  /* 0x000000c41a1a7824 */ /* 0x100fe200078e0217 */
[----:B------:R-:W-:Y:S01]  /*0c90*/  MOV R41, RZ ;  /* 0x000000ff00297202 */ /* 0x000fe20000000f00 */
[----:B------:R-:W-:-:S02]  /*0ca0*/  IMAD R36, R36, 0xc4, R23 ;  /* 0x000000c424247824 */ /* 0x000fc400078e0217 */
[--C-:B------:R-:W-:Y:S02]  /*0cb0*/  IMAD R48, R48, 0xc4, R23.reuse ;  /* 0x000000c430307824 */ /* 0x100fe400078e0217 */
[--C-:B------:R-:W-:Y:S02]  /*0cc0*/  IMAD R62, R58, 0xc4, R23.reuse ;  /* 0x000000c43a3e7824 */ /* 0x100fe400078e0217 */
[--C-:B------:R-:W-:Y:S02]  /*0cd0*/  IMAD R28, R28, 0xc4, R23.reuse ;  /* 0x000000c41c1c7824 */ /* 0x100fe400078e0217 */
[--C-:B------:R-:W-:Y:S02]  /*0ce0*/  IMAD R38, R38, 0xc4, R23.reuse ;  /* 0x000000c426267824 */ /* 0x100fe400078e0217 */
[--C-:B------:R-:W-:Y:S02]  /*0cf0*/  IMAD R50, R50, 0xc4, R23.reuse ;  /* 0x000000c432327824 */ /* 0x100fe400078e0217 */
        /* <DEDUP_REMOVED lines=8> */
[----:B------:R-:W-:Y:S01]  /*0d80*/  IMAD R80, R68, 0xc4, R23 ;  /* 0x000000c444507824 */ /* 0x000fe200078e0217 */
[----:B------:R-:W-:Y:S01]  /*0d90*/  SHF.R.U32.HI R23, RZ, 0x1f, R10 ;  /* 0x0000001fff177819 */ /* 0x000fe2000001160a */
[----:B------:R-:W-:Y:S02]  /*0da0*/  IMAD R21, R21, -0x7, R19 ;  /* 0xfffffff915157824 */ /* 0x000fe400078e0213 */
[----:B------:R-:W-:Y:S01]  /*0db0*/  IMAD R25, R25, -0x7, R17 ;  /* 0xfffffff919197824 */ /* 0x000fe200078e0211 */
[----:B------:R-:W-:Y:S01]  /*0dc0*/  LEA.HI.SX32 R23, R10, R23, 0x1e ;  /* 0x000000170a177211 */ /* 0x000fe200078ff2ff */
[----:B------:R-:W-:Y:S02]  /*0dd0*/  IMAD R27, R27, -0x7, R13 ;  /* 0xfffffff91b1b7824 */ /* 0x000fe400078e020d */
[----:B------:R-:W-:-:S02]  /*0de0*/  IMAD R29, R29, -0x7, R9 ;  /* 0xfffffff91d1d7824 */ /* 0x000fc400078e0209 */
[----:B------:R-:W-:Y:S02]  /*0df0*/  IMAD R11, R23, -0x7, R11 ;  /* 0xfffffff9170b7824 */ /* 0x000fe400078e020b */
[----:B------:R-:W-:Y:S02]  /*0e00*/  IMAD R31, R31, -0x7, R15 ;  /* 0xfffffff91f1f7824 */ /* 0x000fe400078e020f */
[C---:B------:R-:W-:Y:S02]  /*0e10*/  IMAD R70, R11.reuse, 0xe, R24 ;  /* 0x0000000e0b467824 */ /* 0x040fe400078e0218 */
[C---:B------:R-:W-:Y:S02]  /*0e20*/  IMAD R58, R11.reuse, 0xe, R34 ;  /* 0x0000000e0b3a7824 */ /* 0x040fe400078e0222 */
[----:B------:R-:W-:Y:S02]  /*0e30*/  IMAD R10, R11, 0xe, R46 ;  /* 0x0000000e0b0a7824 */ /* 0x000fe400078e022e */
[----:B------:R-:W-:-:S02]  /*0e40*/  IMAD R72, R21, 0xe, R72 ;  /* 0x0000000e15487824 */ /* 0x000fc400078e0248 */
[C---:B------:R-:W-:Y:S02]  /*0e50*/  IMAD R60, R21.reuse, 0xe, R20 ;  /* 0x0000000e153c7824 */ /* 0x040fe400078e0214 */
[C---:B------:R-:W-:Y:S02]  /*0e60*/  IMAD R8, R21.reuse, 0xe, R44 ;  /* 0x0000000e15087824 */ /* 0x040fe400078e022c */
[----:B------:R-:W-:Y:S02]  /*0e70*/  IMAD R9, R21, 0xe, R22 ;  /* 0x0000000e15097824 */ /* 0x000fe400078e0216 */
[----:B------:R-:W-:Y:S02]  /*0e80*/  IMAD R11, R11, 0xe, R56 ;  /* 0x0000000e0b0b7824 */ /* 0x000fe400078e0238 */
[----:B------:R-:W-:Y:S02]  /*0e90*/  IMAD R13, R25, 0xe, R62 ;  /* 0x0000000e190d7824 */ /* 0x000fe400078e023e */
[----:B------:R-:W-:-:S02]  /*0ea0*/  IMAD R16, R27, 0xe, R64 ;  /* 0x0000000e1b107824 */ /* 0x000fc400078e0240 */
[C---:B------:R-:W-:Y:S02]  /*0eb0*/  IMAD R68, R25.reuse, 0xe, R26 ;  /* 0x0000000e19447824 */ /* 0x040fe400078e021a */
[C---:B------:R-:W-:Y:S02]  /*0ec0*/  IMAD R56, R25.reuse, 0xe, R36 ;  /* 0x0000000e19387824 */ /* 0x040fe400078e0224 */
[----:B------:R-:W-:Y:S02]  /*0ed0*/  IMAD R12, R25, 0xe, R48 ;  /* 0x0000000e190c7824 */ /* 0x000fe400078e0230 */
[C---:B------:R-:W-:Y:S02]  /*0ee0*/  IMAD R66, R27.reuse, 0xe, R28 ;  /* 0x0000000e1b427824 */ /* 0x040fe400078e021c */
[C---:B------:R-:W-:Y:S02]  /*0ef0*/  IMAD R14, R27.reuse, 0xe, R38 ;  /* 0x0000000e1b0e7824 */ /* 0x040fe400078e0226 */
[----:B------:R-:W-:-:S02]  /*0f00*/  IMAD R15, R27, 0xe, R50 ;  /* 0x0000000e1b0f7824 */ /* 0x000fc400078e0232 */
[C---:B------:R-:W-:Y:S02]  /*0f10*/  IMAD R64, R29.reuse, 0xe, R30 ;  /* 0x0000000e1d407824 */ /* 0x040fe400078e021e */
[C---:B------:R-:W-:Y:S02]  /*0f20*/  IMAD R17, R29.reuse, 0xe, R40 ;  /* 0x0000000e1d117824 */ /* 0x040fe400078e0228 */
[C---:B------:R-:W-:Y:S02]  /*0f30*/  IMAD R18, R29.reuse, 0xe, R52 ;  /* 0x0000000e1d127824 */ /* 0x040fe400078e0234 */
[----:B------:R-:W-:Y:S02]  /*0f40*/  IMAD R19, R29, 0xe, R78 ;  /* 0x0000000e1d137824 */ /* 0x000fe400078e024e */
[C---:B------:R-:W-:Y:S02]  /*0f50*/  IMAD R62, R31.reuse, 0xe, R32 ;  /* 0x0000000e1f3e7824 */ /* 0x040fe400078e0220 */
[----:B------:R-:W-:-:S02]  /*0f60*/  IMAD R20, R31, 0xe, R42 ;  /* 0x0000000e1f147824 */ /* 0x000fc400078e022a */
[C---:B------:R-:W-:Y:S02]  /*0f70*/  IMAD R21, R31.reuse, 0xe, R54 ;  /* 0x0000000e1f157824 */ /* 0x040fe400078e0236 */
[----:B------:R-:W-:-:S02]  /*0f80*/  IMAD R22, R31, 0xe, R80 ;  /* 0x0000000e1f167824 */ /* 0x000fc400078e0250 */
.L_x_1:
[----:B------:R-:W-:Y:S01]  /*0f90*/  MOV R23, 0x4 ;  /* 0x0000000400177802 */ /* 0x000fe20000000f00 */
[C---:B------:R-:W-:Y:S01]  /*0fa0*/  IMAD R24, R57.reuse, 0x1880, R76 ;  /* 0x0000188039187824 */ /* 0x040fe200078e024c */
[C---:B------:R-:W-:Y:S01]  /*0fb0*/  LEA R28, R57.reuse, R2, 0x5 ;  /* 0x00000002391c7211 */ /* 0x040fe200078e28ff */
[C---:B------:R-:W-:Y:S02]  /*0fc0*/  IMAD R30, R57.reuse, 0x1880, R70 ;  /* 0x00001880391e7824 */ /* 0x040fe400078e0246 */
[C---:B------:R-:W-:Y:S02]  /*0fd0*/  IMAD R32, R57.reuse, 0x1880, R68 ;  /* 0x0000188039207824 */ /* 0x040fe400078e0244 */
[C---:B------:R-:W-:Y:S02]  /*0fe0*/  IMAD R26, R57.reuse, 0x1880, R72 ;  /* 0x00001880391a7824 */ /* 0x040fe400078e0248 */
[----:B------:R-:W-:-:S02]  /*0ff0*/  IMAD R34, R57, 0x1880, R66 ;  /* 0x0000188039227824 */ /* 0x000fc400078e0242 */
[C---:B------:R-:W-:Y:S02]  /*1000*/  IMAD R36, R57.reuse, 0x1880, R64 ;  /* 0x0000188039247824 */ /* 0x040fe400078e0240 */
[----:B------:R-:W-:Y:S01]  /*1010*/  IMAD R88, R57, 0x1880, R58 ;  /* 0x0000188039587824 */ /* 0x000fe200078e023a */
[----:B------:R-:W-:Y:S01]  /*1020*/  ISETP.GT.AND P0, PT, R3, 0xf, PT ;  /* 0x0000000f0300780c */ /* 0x000fe20003f04270 */
[-C--:B------:R-:W-:Y:S01]  /*1030*/  IMAD.WIDE R28, R28, R23.reuse, c[0x0][0x168] ;  /* 0x00005a001c1c7625 */ /* 0x080fe200078e0217 */
[----:B------:R-:W-:Y:S06]  /*1040*/  BAR.SYNC 0x0 ;  /* 0x0000000000007b1d */ /* 0x000fec0000000000 */
[-C--:B------:R-:W-:Y:S01]  /*1050*/  IMAD.WIDE R24, R24, R23.reuse, c[0x0][0x160] ;  /* 0x0000580018187625 */ /* 0x080fe200078e0217 */
[----:B------:R0:W2:Y:S04]  /*1060*/  LDG.E.CONSTANT R38, [R28.64] ;  /* 0x000000041c267981 */ /* 0x0000a8000c1e9900 */
[----:B------:R0:W3:Y:S01]  /*1070*/  LDG.E.CONSTANT R44, [R28.64+0x7000] ;  /* 0x007000041c2c7981 */ /* 0x0000e2000c1e9900 */
[----:B------:R-:W-:-:S03]  /*1080*/  IMAD.WIDE R26, R26, R23, c[0x0][0x160] ;  /* 0x000058001a1a7625 */ /* 0x000fc600078e0217 */
[----:B------:R0:W4:Y:S04]  /*1090*/  LDG.E.CONSTANT R40, [R28.64+0xe000] ;  /* 0x00e000041c287981 */ /* 0x000128000c1e9900 */
[----:B------:R0:W5:Y:S04]  /*10a0*/  LDG.E.CONSTANT R42, [R28.64+0x15000] ;  /* 0x015000041c2a7981 */ /* 0x000168000c1e9900 */
[----:B------:R0:W5:Y:S04]  /*10b0*/  LDG.E.CONSTANT R46, [R28.64+0x1c000] ;  /* 0x01c000041c2e7981 */ /* 0x000168000c1e9900 */
[----:B------:R1:W5:Y:S04]  /*10c0*/  LDG.E.CONSTANT R86, [R24.64] ;  /* 0x0000000418567981 */ /* 0x000368000c1e9900 */
[----:B------:R1:W5:Y:S01]  /*10d0*/  LDG.E.CONSTANT R84, [R24.64+0x1880] ;  /* 0x0018800418547981 */ /* 0x000362000c1e9900 */
[----:B0-----:R-:W-:-:S03]  /*10e0*/  IMAD.WIDE R28, R30, R23, c[0x0][0x160] ;  /* 0x000058001e1c7625 */ /* 0x001fc600078e0217 */
[----:B------:R1:W5:Y:S01]  /*10f0*/  LDG.E.CONSTANT R82, [R24.64+0x3100] ;  /* 0x0031000418527981 */ /* 0x000362000c1e9900 */
[----:B------:R-:W-:-:S03]  /*1100*/  IMAD.WIDE R30, R32, R23, c[0x0][0x160] ;  /* 0x00005800201e7625 */ /* 0x000fc600078e0217 */
[----:B------:R1:W5:Y:S01]  /*1110*/  LDG.E.CONSTANT R80, [R24.64+0x4980] ;  /* 0x0049800418507981 */ /* 0x000362000c1e9900 */
[----:B------:R-:W-:-:S03]  /*1120*/  IMAD.WIDE R32, R34, R23, c[0x0][0x160] ;  /* 0x0000580022207625 */ /* 0x000fc600078e0217 */
[----:B------:R0:W5:Y:S01]  /*1130*/  LDG.E.CONSTANT R78, [R26.64] ;  /* 0x000000041a4e7981 */ /* 0x000162000c1e9900 */
[----:B------:R-:W-:-:S03]  /*1140*/  IMAD.WIDE R34, R36, R23, c[0x0][0x160] ;  /* 0x0000580024227625 */ /* 0x000fc600078e0217 */
[----:B------:R0:W5:Y:S01]  /*1150*/  LDG.E.CONSTANT R54, [R28.64] ;  /* 0x000000041c367981 */ /* 0x000162000c1e9900 */
[C---:B-1----:R-:W-:Y:S02]  /*1160*/  IMAD R24, R57.reuse, 0x1880, R62 ;  /* 0x0000188039187824 */ /* 0x042fe400078e023e */
[C---:B------:R-:W-:Y:S01]  /*1170*/  IMAD R36, R57.reuse, 0x1880, R60 ;  /* 0x0000188039247824 */ /* 0x040fe200078e023c */
[----:B------:R1:W5:Y:S01]  /*1180*/  LDG.E.CONSTANT R52, [R30.64] ;  /* 0x000000041e347981 */ /* 0x000362000c1e9900 */
[C---:B------:R-:W-:Y:S02]  /*1190*/  IMAD R90, R57.reuse, 0x1880, R56 ;  /* 0x00001880395a7824 */ /* 0x040fe400078e0238 */
[-C--:B------:R-:W-:Y:S01]  /*11a0*/  IMAD.WIDE R24, R24, R23.reuse, c[0x0][0x160] ;  /* 0x0000580018187625 */ /* 0x080fe200078e0217 */
[----:B------:R1:W5:Y:S03]  /*11b0*/  LDG.E.CONSTANT R48, [R34.64] ;  /* 0x0000000422307981 */ /* 0x000366000c1e9900 */
[----:B0-----:R-:W-:Y:S01]  /*11c0*/  IMAD.WIDE R26, R36, R23, c[0x0][0x160] ;  /* 0x00005800241a7625 */ /* 0x001fe200078e0217 */
[----:B------:R0:W5:Y:S03]  /*11d0*/  LDG.E.CONSTANT R50, [R32.64] ;  /* 0x0000000420327981 */ /* 0x000166000c1e9900 */
[----:B------:R-:W-:-:S02]  /*11e0*/  IMAD R36, R57, 0x1880, R20 ;  /* 0x0000188039247824 */ /* 0x000fc400078e0214 */
[C---:B------:R-:W-:Y:S02]  /*11f0*/  IMAD R92, R57.reuse, 0x1880, R14 ;  /* 0x00001880395c7824 */ /* 0x040fe400078e020e */
[-C--:B------:R-:W-:Y:S02]  /*1200*/  IMAD.WIDE R28, R88, R23.reuse, c[0x0][0x160] ;  /* 0x00005800581c7625 */ /* 0x080fe400078e0217 */
[----:B------:R0:W5:Y:S02]  /*1210*/  LDG.E.CONSTANT R88, [R24.64] ;  /* 0x0000000418587981 */ /* 0x000164000c1e9900 */
[----:B-1----:R-:W-:Y:S02]  /*1220*/  IMAD.WIDE R30, R90, R23, c[0x0][0x160] ;  /* 0x000058005a1e7625 */ /* 0x002fe400078e0217 */
[----:B------:R1:W5:Y:S02]  /*1230*/  LDG.E.CONSTANT R90, [R26.64] ;  /* 0x000000041a5a7981 */ /* 0x000364000c1e9900 */
[----:B------:R-:W-:-:S02]  /*1240*/  IMAD R34, R57, 0x1880, R17 ;  /* 0x0000188039227824 */ /* 0x000fc400078e0211 */
[C---:B------:R-:W-:Y:S01]  /*1250*/  IMAD R100, R57.reuse, 0x1880, R10 ;  /* 0x0000188039647824 */ /* 0x040fe200078e020a */
[----:B------:R1:W5:Y:S01]  /*1260*/  LDG.E.CONSTANT R94, [R30.64] ;  /* 0x000000041e5e7981 */ /* 0x000362000c1e9900 */
[C---:B------:R-:W-:Y:S02]  /*1270*/  IMAD R98, R57.reuse, 0x1880, R8 ;  /* 0x0000188039627824 */ /* 0x040fe400078e0208 */
[----:B------:R-:W-:Y:S02]  /*1280*/  IMAD R102, R57, 0x1880, R12 ;  /* 0x0000188039667824 */ /* 0x000fe400078e020c */
[----:B0-----:R-:W-:-:S04]  /*1290*/  IMAD.WIDE R24, R36, R23, c[0x0][0x160] ;  /* 0x0000580024187625 */ /* 0x001fc800078e0217 */
[-C--:B------:R-:W-:Y:S02]  /*12a0*/  IMAD.WIDE R32, R92, R23.reuse, c[0x0][0x160] ;  /* 0x000058005c207625 */ /* 0x080fe400078e0217 */
[----:B------:R0:W5:Y:S02]  /*12b0*/  LDG.E.CONSTANT R92, [R28.64] ;  /* 0x000000041c5c7981 */ /* 0x000164000c1e9900 */
[-C--:B------:R-:W-:Y:S02]  /*12c0*/  IMAD.WIDE R34, R34, R23.reuse, c[0x0][0x160] ;  /* 0x0000580022227625 */ /* 0x080fe400078e0217 */
[----:B------:R0:W5:Y:S02]  /*12d0*/  LDG.E.CONSTANT R96, [R32.64] ;  /* 0x0000000420607981 */ /* 0x000164000c1e9900 */
[----:B------:R-:W-:Y:S02]  /*12e0*/  IMAD R36, R57, 0x1880, R18 ;  /* 0x0000188039247824 */ /* 0x000fe400078e0212 */
[----:B-1----:R-:W-:-:S02]  /*12f0*/  IMAD.WIDE R26, R98, R23, c[0x0][0x160] ;  /* 0x00005800621a7625 */ /* 0x002fc400078e0217 */
[----:B------:R1:W5:Y:S02]  /*1300*/  LDG.E.CONSTANT R98, [R34.64] ;  /* 0x0000000422627981 */ /* 0x000364000c1e9900 */
[-C--:B0-----:R-:W-:Y:S02]  /*1310*/  IMAD.WIDE R28, R100, R23.reuse, c[0x0][0x160] ;  /* 0x00005800641c7625 */ /* 0x081fe400078e0217 */
[----:B------:R0:W5:Y:S02]  /*1320*/  LDG.E.CONSTANT R100, [R24.64] ;  /* 0x0000000418647981 */ /* 0x000164000c1e9900 */
[----:B------:R-:W-:Y:S02]  /*1330*/  IMAD.WIDE R30, R102, R23, c[0x0][0x160] ;  /* 0x00005800661e7625 */ /* 0x000fe400078e0217 */
[----:B------:R0:W5:Y:S02]  /*1340*/  LDG.E.CONSTANT R104, [R26.64] ;  /* 0x000000041a687981 */ /* 0x000164000c1e9900 */
[----:B------:R-:W-:-:S02]  /*1350*/  IMAD R112, R57, 0x1880, R11 ;  /* 0x0000188039707824 */ /* 0x000fc400078e020b */
[C---:B------:R-:W-:Y:S01]  /*1360*/  IMAD R102, R57.reuse, 0x1880, R21 ;  /* 0x0000188039667824 */ /* 0x040fe200078e0215 */
[----:B-1----:R-:W-:Y:S01]  /*1370*/  @!P0 SHF.L.U32 R35, R0, 0xe, RZ ;  /* 0x0000000e00238819 */ /* 0x002fe200000006ff */
[-C--:B0-----:R-:W-:Y:S01]  /*1380*/  IMAD.WIDE R24, R36, R23.reuse, c[0x0][0x160] ;  /* 0x0000580024187625 */ /* 0x081fe200078e0217 */
[----:B------:R0:W5:Y:S03]  /*1390*/  LDG.E.CONSTANT R108, [R30.64] ;  /* 0x000000041e6c7981 */ /* 0x000166000c1e9900 */
[-C--:B------:R-:W-:Y:S01]  /*13a0*/  IMAD.WIDE R26, R102, R23.reuse, c[0x0][0x160] ;  /* 0x00005800661a7625 */ /* 0x080fe200078e0217 */
[----:B------:R1:W5:Y:S03]  /*13b0*/  LDG.E.CONSTANT R106, [R28.64] ;  /* 0x000000041c6a7981 */ /* 0x000366000c1e9900 */
[----:B------:R-:W-:Y:S01]  /*13c0*/  IMAD R32, R57, 0x1880, R15 ;  /* 0x0000188039207824 */ /* 0x000fe200078e020f */
[----:B------:R1:W5:Y:S01]  /*13d0*/  LDG.E.CONSTANT R114, [R26.64] ;  /* 0x000000041a727981 */ /* 0x000362000c1e9900 */
[----:B0-----:R-:W-:-:S03]  /*13e0*/  IMAD.WIDE R30, R112, R23, c[0x0][0x160] ;  /* 0x00005800701e7625 */ /* 0x001fc600078e0217 */
[----:B------:R0:W5:Y:S01]  /*13f0*/  LDG.E.CONSTANT R112, [R24.64] ;  /* 0x0000000418707981 */ /* 0x000162000c1e9900 */
[----:B------:R-:W-:Y:S02]  /*1400*/  IMAD R110, R57, 0x1880, R9 ;  /* 0x00001880396e7824 */ /* 0x000fe400078e0209 */
[-C--:B------:R-:W-:Y:S01]  /*1410*/  IMAD.WIDE R32, R32, R23.reuse, c[0x0][0x160] ;  /* 0x0000580020207625 */ /* 0x080fe200078e0217 */
[----:B------:R1:W5:Y:S01]  /*1420*/  LDG.E.CONSTANT R118, [R30.64] ;  /* 0x000000041e767981 */ /* 0x000362000c1e9900 */
[----:B0-----:R-:W-:Y:S02]  /*1430*/  @!P0 LOP3.LUT R24, R35, 0xffff8000, RZ, 0xc0, !PT ;  /* 0xffff800023188812 */ /* 0x001fe400078ec0ff */
[----:B-1----:R-:W-:Y:S02]  /*1440*/  IMAD.WIDE R28, R110, R23, c[0x0][0x160] ;  /* 0x000058006e1c7625 */ /* 0x002fe400078e0217 */
[----:B------:R0:W5:Y:S01]  /*1450*/  LDG.E.CONSTANT R110, [R32.64] ;  /* 0x00000004206e7981 */ /* 0x000162000c1e9900 */
[----:B------:R-:W-:Y:S01]  /*1460*/  @!P0 IADD3 R26, R24, R3, RZ ;  /* 0x00000003181a8210 */ /* 0x000fe20007ffe0ff */
[----:B------:R-:W-:-:S02]  /*1470*/  IMAD R34, R57, 0x1880, R19 ;  /* 0x0000188039227824 */ /* 0x000fc400078e0213 */
[C---:B------:R-:W-:Y:S01]  /*1480*/  IMAD R120, R57.reuse, 0x1880, R22 ;  /* 0x0000188039787824 */ /* 0x040fe200078e0216 */
[C---:B------:R-:W-:Y:S01]  /*1490*/  @!P0 LEA R25, R57.reuse, R26, 0x5 ;  /* 0x0000001a39198211 */ /* 0x040fe200078e28ff */
[----:B------:R1:W5:Y:S01]  /*14a0*/  LDG.E.CONSTANT R116, [R28.64] ;  /* 0x000000041c747981 */ /* 0x000362000c1e9900 */
[C---:B------:R-:W-:Y:S01]  /*14b0*/  LEA R30, R57.reuse, R7, 0x5 ;  /* 0x00000007391e7211 */ /* 0x040fe200078e28ff */
[----:B------:R-:W-:Y:S01]  /*14c0*/  IMAD R102, R57, 0x1880, R13 ;  /* 0x0000188039667824 */ /* 0x000fe200078e020d */
[----:B------:R-:W-:Y:S01]  /*14d0*/  @!P0 IADD3 R122, R25, 0x7c10, RZ ;  /* 0x00007c10197a8810 */ /* 0x000fe20007ffe0ff */
[----:B0-----:R-:W-:Y:S01]  /*14e0*/  IMAD.WIDE R32, R34, R23, c[0x0][0x160] ;  /* 0x0000580022207625 */ /* 0x001fe200078e0217 */
[C---:B------:R-:W-:Y:S02]  /*14f0*/  LEA R24, R57.reuse, R4, 0x5 ;  /* 0x0000000439187211 */ /* 0x040fe400078e28ff */
[C---:B------:R-:W-:Y:S01]  /*1500*/  LEA R26, R57.reuse, R5, 0x5 ;  /* 0x00000005391a7211 */ /* 0x040fe200078e28ff */
[C---:B------:R-:W-:Y:S01]  /*1510*/  IMAD R36, R57.reuse, 0x1880, R16 ;  /* 0x0000188039247824 */ /* 0x040fe200078e0210 */
[----:B-1----:R-:W-:Y:S01]  /*1520*/  LEA R28, R57, R6, 0x5 ;  /* 0x00000006391c7211 */ /* 0x002fe200078e28ff */
[----:B------:R-:W-:-:S02]  /*1530*/  IMAD.WIDE R34, R120, R23, c[0x0][0x160] ;  /* 0x0000580078227625 */ /* 0x000fc400078e0217 */
[----:B------:R0:W5:Y:S02]  /*1540*/  LDG.E.CONSTANT R120, [R32.64] ;  /* 0x0000000420787981 */ /* 0x000164000c1e9900 */
[-C--:B------:R-:W-:Y:S02]  /*1550*/  IMAD.WIDE R102, R102, R23.reuse, c[0x0][0x160] ;  /* 0x0000580066667625 */ /* 0x080fe400078e0217 */
[----:B------:R-:W5:Y:S02]  /*1560*/  LDG.E.CONSTANT R34, [R34.64] ;  /* 0x0000000422227981 */ /* 0x000f64000c1e9900 */
[-C--:B------:R-:W-:Y:S02]  /*1570*/  IMAD.WIDE R36, R36, R23.reuse, c[0x0][0x160] ;  /* 0x0000580024247625 */ /* 0x080fe400078e0217 */
[----:B------:R-:W5:Y:S02]  /*1580*/  LDG.E.CONSTANT R102, [R102.64] ;  /* 0x0000000466667981 */ /* 0x000f64000c1e9900 */
[----:B------:R-:W-:-:S02]  /*1590*/  IMAD.WIDE R28, R28, R23, c[0x0][0x168] ;  /* 0x00005a001c1c7625 */ /* 0x000fc400078e0217 */
[----:B------:R-:W5:Y:S02]  /*15a0*/  LDG.E.CONSTANT R36, [R36.64] ;  /* 0x0000000424247981 */ /* 0x000f64000c1e9900 */
[-C--:B------:R-:W-:Y:S02]  /*15b0*/  IMAD.WIDE R30, R30, R23.reuse, c[0x0][0x168] ;  /* 0x00005a001e1e7625 */ /* 0x080fe400078e0217 */
[----:B------:R-:W5:Y:S02]  /*15c0*/  LDG.E.CONSTANT R28, [R28.64] ;  /* 0x000000041c1c7981 */ /* 0x000f64000c1e9900 */
[-C--:B0-----:R-:W-:Y:S02]  /*15d0*/  @!P0 IMAD.WIDE R32, R122, R23.reuse, c[0x0][0x168] ;  /* 0x00005a007a208625 */ /* 0x081fe400078e0217 */
[----:B------:R-:W5:Y:S02]  /*15e0*/  LDG.E.CONSTANT R30, [R30.64] ;  /* 0x000000041e1e7981 */ /* 0x000f64000c1e9900 */
[----:B------:R-:W-:-:S02]  /*15f0*/  IMAD.WIDE R24, R24, R23, c[0x0][0x168] ;  /* 0x00005a0018187625 */ /* 0x000fc400078e0217 */
[----:B------:R-:W5:Y:S02]  /*1600*/  @!P0 LDG.E.CONSTANT R32, [R32.64] ;  /* 0x0000000420208981 */ /* 0x000f64000c1e9900 */
[----:B------:R-:W-:Y:S02]  /*1610*/  IMAD.WIDE R26, R26, R23, c[0x0][0x168] ;  /* 0x00005a001a1a7625 */ /* 0x000fe400078e0217 */
[----:B------:R-:W5:Y:S04]  /*1620*/  LDG.E.CONSTANT R122, [R24.64] ;  /* 0x00000004187a7981 */ /* 0x000f68000c1e9900 */
[----:B------:R-:W5:Y:S01]  /*1630*/  LDG.E.CONSTANT R124, [R26.64] ;  /* 0x000000041a7c7981 */ /* 0x000f62000c1e9900 */
[----:B------:R-:W-:-:S03]  /*1640*/  SHF.L.U32 R61, R74, 0x9, RZ ;  /* 0x000000094a3d7819 */ /* 0x000fc600000006ff */
[----:B--2---:R-:W-:Y:S04]  /*1650*/  STS [R3.X4+0x3100], R38 ;  /* 0x0031002603007388 */ /* 0x004fe80000004800 */
[----:B---3--:R-:W-:Y:S04]  /*1660*/  STS [R3.X4+0x3480], R44 ;  /* 0x0034802c03007388 */ /* 0x008fe80000004800 */
[----:B----4-:R-:W-:Y:S04]  /*1670*/  STS [R3.X4+0x3800], R40 ;  /* 0x0038002803007388 */ /* 0x010fe80000004800 */
[----:B-----5:R-:W-:Y:S04]  /*1680*/  STS [R3.X4+0x3b80], R42 ;  /* 0x003b802a03007388 */ /* 0x020fe80000004800 */
[----:B------:R-:W-:Y:S04]  /*1690*/  STS [R3.X4+0x3f00], R46 ;  /* 0x003f002e03007388 */ /* 0x000fe80000004800 */
[----:B------:R-:W-:Y:S04]  /*16a0*/  STS [R3.X4], R86 ;  /* 0x0000005603007388 */ /* 0x000fe80000004800 */
[----:B------:R-:W-:Y:S04]  /*16b0*/  STS [R3.X4+0xc40], R84 ;  /* 0x000c405403007388 */ /* 0x000fe80000004800 */
        /* <DEDUP_REMOVED lines=28> */
[----:B------:R-:W-:Y:S04]  /*1880*/  @!P0 STS [R3.X4+0x40c0], R32 ;  /* 0x0040c02003008388 */ /* 0x000fe80000004800 */
[----:B------:R-:W-:Y:S04]  /*1890*/  STS [R3.X4+0x32c0], R122 ;  /* 0x0032c07a03007388 */ /* 0x000fe80000004800 */
[----:B------:R-:W-:Y:S04]  /*18a0*/  STS [R3.X4+0x3640], R124 ;  /* 0x0036407c03007388 */ /* 0x000fe80000004800 */
[----:B------:R-:W-:Y:S06]  /*18b0*/  BAR.SYNC 0x0 ;  /* 0x0000000000007b1d */ /* 0x000fec0000000000 */
[----:B------:R-:W-:Y:S04]  /*18c0*/  LDS R80, [R59.X4] ;  /* 0x000000003b507984 */ /* 0x000fe80000004800 */
[----:B------:R-:W-:Y:S04]  /*18d0*/  LDS R84, [R59.X4+0x38] ;  /* 0x000038003b547984 */ /* 0x000fe80000004800 */
[----:B------:R-:W-:Y:S04]  /*18e0*/  LDS R86, [R59.X4+0x70] ;  /* 0x000070003b567984 */ /* 0x000fe80000004800 */
[----:B------:R-:W-:Y:S04]  /*18f0*/  LDS R88, [R59.X4+0xa8] ;  /* 0x0000a8003b587984 */ /* 0x000fe80000004800 */
[----:B------:R-:W-:Y:S04]  /*1900*/  LDS R90, [R59.X4+0xe0] ;  /* 0x0000e0003b5a7984 */ /* 0x000fe80000004800 */
[----:B------:R-:W-:Y:S04]  /*1910*/  LDS R92, [R59.X4+0x118] ;  /* 0x000118003b5c7984 */ /* 0x000fe80000004800 */
[----:B------:R-:W-:Y:S04]  /*1920*/  LDS R94, [R59.X4+0x150] ;  /* 0x000150003b5e7984 */ /* 0x000fe80000004800 */
[----:B------:R-:W0:Y:S04]  /*1930*/  LDS.128 R28, [R61+0x3180] ;  /* 0x003180003d1c7984 */ /* 0x000e280000000c00 */
[----:B------:R-:W1:Y:S04]  /*1940*/  LDS.128 R32, [R61+0x3200] ;  /* 0x003200003d207984 */ /* 0x000e680000000c00 */
[----:B------:R-:W2:Y:S04]  /*1950*/  LDS.128 R24, [R61+0x3100] ;  /* 0x003100003d187984 */ /* 0x000ea80000000c00 */
[----:B------:R-:W3:Y:S04]  /*1960*/  LDS.128 R36, [R61+0x3280] ;  /* 0x003280003d247984 */ /* 0x000ee80000000c00 */
[----:B------:R-:W4:Y:S04]  /*1970*/  LDS R78, [R59.X4+0x188] ;  /* 0x000188003b4e7984 */ /* 0x000f280000004800 */
[----:B------:R-:W5:Y:S04]  /*1980*/  LDS R54, [R59.X4+0x230] ;  /* 0x000230003b367984 */ /* 0x000f680000004800 */
[----:B------:R-:W3:Y:S04]  /*1990*/  LDS R46, [R59.X4+0x268] ;  /* 0x000268003b2e7984 */ /* 0x000ee80000004800 */
[----:B------:R-:W3:Y:S04]  /*19a0*/  LDS R50, [R59.X4+0x1c0] ;  /* 0x0001c0003b327984 */ /* 0x000ee80000004800 */
[----:B------:R-:W3:Y:S04]  /*19b0*/  LDS R42, [R59.X4+0x1f8] ;  /* 0x0001f8003b2a7984 */ /* 0x000ee80000004800 */
[----:B------:R-:W3:Y:S01]  /*19c0*/  LDS R52, [R59.X4+0x2a0] ;  /* 0x0002a0003b347984 */ /* 0x000ee20000004800 */
[----:B0-----:R-:W-:-:S03]  /*19d0*/  FFMA R71, R80, R28, R71 ;  /* 0x0000001c50477223 */ /* 0x001fc60000000047 */
[----:B------:R-:W-:Y:S01]  /*19e0*/  LDS R98, [R59.X4+0x7e0] ;  /* 0x0007e0003b627984 */ /* 0x000fe20000004800 */
[-C--:B------:R-:W-:Y:S02]  /*19f0*/  FFMA R69, R84, R28.reuse, R69 ;  /* 0x0000001c54457223 */ /* 0x080fe40000000045 */
[-C--:B------:R-:W-:Y:S01]  /*1a00*/  FFMA R67, R86, R28.reuse, R67 ;  /* 0x0000001c56437223 */ /* 0x080fe20000000043 */
[----:B------:R-:W-:Y:S01]  /*1a10*/  LDS R103, [R59.X4+0x25a0] ;  /* 0x0025a0003b677984 */ /* 0x000fe20000004800 */
[-C--:B------:R-:W-:Y:S02]  /*1a20*/  FFMA R65, R88, R28.reuse, R65 ;  /* 0x0000001c58417223 */ /* 0x080fe40000000041 */
[-C--:B------:R-:W-:Y:S01]  /*1a30*/  FFMA R63, R90, R28.reuse, R63 ;  /* 0x0000001c5a3f7223 */ /* 0x080fe2000000003f */
[----:B------:R-:W-:Y:S01]  /*1a40*/  LDS R105, [R59.X4+0x25d8] ;  /* 0x0025d8003b697984 */ /* 0x000fe20000004800 */
[-C--:B------:R-:W-:Y:S02]  /*1a50*/  FFMA R55, R92, R28.reuse, R55 ;  /* 0x0000001c5c377223 */ /* 0x080fe40000000037 */
[----:B------:R-:W-:Y:S01]  /*1a60*/  FFMA R73, R94, R28, R73 ;  /* 0x0000001c5e497223 */ /* 0x000fe20000000049 */
[----:B------:R-:W-:Y:S04]  /*1a70*/  LDS R107, [R59.X4+0x2610] ;  /* 0x002610003b6b7984 */ /* 0x000fe80000004800 */
[----:B------:R-:W0:Y:S01]  /*1a80*/  LDS R28, [R59.X4+0x2d8] ;  /* 0x0002d8003b1c7984 */ /* 0x000e220000004800 */
[----:B-1----:R-:W-:-:S02]  /*1a90*/  FFMA R77, R80, R32, R77 ;  /* 0x00000020504d7223 */ /* 0x002fc4000000004d */
[C---:B--2---:R-:W-:Y:S01]  /*1aa0*/  FFMA R82, R24.reuse, R80, R41 ;  /* 0x0000005018527223 */ /* 0x044fe20000000029 */
[----:B------:R-:W-:Y:S01]  /*1ab0*/  LDS R109, [R59.X4+0x27d0] ;  /* 0x0027d0003b6d7984 */ /* 0x000fe20000004800 */
[C---:B------:R-:W-:Y:S02]  /*1ac0*/  FFMA R51, R24.reuse, R84, R51 ;  /* 0x0000005418337223 */ /* 0x040fe40000000033 */
[C---:B------:R-:W-:Y:S01]  /*1ad0*/  FFMA R45, R24.reuse, R86, R45 ;  /* 0x00000056182d7223 */ /* 0x040fe2000000002d */
[----:B------:R-:W1:Y:S01]  /*1ae0*/  LDS R41, [R59.X4+0x310] ;  /* 0x000310003b297984 */ /* 0x000e620000004800 */
[C---:B------:R-:W-:Y:S02]  /*1af0*/  FFMA R48, R24.reuse, R88, R49 ;  /* 0x0000005818307223 */ /* 0x040fe40000000031 */
[----:B------:R-:W-:Y:S01]  /*1b00*/  FFMA R40, R24, R92, R47 ;  /* 0x0000005c18287223 */ /* 0x000fe2000000002f */
[----:B------:R-:W-:Y:S01]  /*1b10*/  LDS R111, [R59.X4+0x2808] ;  /* 0x002808003b6f7984 */ /* 0x000fe20000004800 */
[----:B------:R-:W-:-:S02]  /*1b20*/  FFMA R85, R84, R32, R85 ;  /* 0x0000002054557223 */ /* 0x000fc40000000055 */
[-C--:B------:R-:W-:Y:S01]  /*1b30*/  FFMA R75, R86, R32.reuse, R75 ;  /* 0x00000020564b7223 */ /* 0x080fe2000000004b */
[----:B------:R-:W-:Y:S01]  /*1b40*/  LDS R47, [R59.X4+0x3b8] ;  /* 0x0003b8003b2f7984 */ /* 0x000fe20000004800 */
[-C--:B------:R-:W-:Y:S02]  /*1b50*/  FFMA R79, R88, R32.reuse, R79 ;  /* 0x00000020584f7223 */ /* 0x080fe4000000004f */
[----:B------:R-:W-:Y:S01]  /*1b60*/  FFMA R81, R92, R32, R81 ;  /* 0x000000205c517223 */ /* 0x000fe20000000051 */
[----:B------:R-:W-:Y:S01]  /*1b70*/  LDS R113, [R59.X4+0x2840] ;  /* 0x002840003b717984 */ /* 0x000fe20000004800 */
[----:B---3--:R-:W-:Y:S02]  /*1b80*/  FFMA R80, R80, R36, R99 ;  /* 0x0000002450507223 */ /* 0x008fe40000000063 */
[----:B------:R-:W-:Y:S02]  /*1b90*/  FFMA R44, R24, R90, R43 ;  /* 0x0000005a182c7223 */ /* 0x000fe4000000002b */
[----:B------:R-:W-:Y:S01]  /*1ba0*/  FFMA R83, R90, R32, R83 ;  /* 0x000000205a537223 */ /* 0x000fe20000000053 */
[----:B------:R-:W-:Y:S01]  /*1bb0*/  LDS R43, [R59.X4+0x380] ;  /* 0x000380003b2b7984 */ /* 0x000fe20000004800 */
[----:B------:R-:W-:-:S02]  /*1bc0*/  FFMA R84, R84, R36, R97 ;  /* 0x0000002454547223 */ /* 0x000fc40000000061 */
[-C--:B------:R-:W-:Y:S02]  /*1bd0*/  FFMA R86, R86, R36.reuse, R95 ;  /* 0x0000002456567223 */ /* 0x080fe4000000005f */
[-C--:B------:R-:W-:Y:S02]  /*1be0*/  FFMA R88, R88, R36.reuse, R93 ;  /* 0x0000002458587223 */ /* 0x080fe4000000005d */
[-C--:B------:R-:W-:Y:S02]  /*1bf0*/  FFMA R49, R90, R36.reuse, R91 ;  /* 0x000000245a317223 */ /* 0x080fe4000000005b */
[-C--:B------:R-:W-:Y:S02]  /*1c00*/  FFMA R92, R92, R36.reuse, R89 ;  /* 0x000000245c5c7223 */ /* 0x080fe40000000059 */
[----:B------:R-:W-:Y:S01]  /*1c10*/  FFMA R101, R94, R36, R101 ;  /* 0x000000245e657223 */ /* 0x000fe20000000065 */
[----:B------:R-:W-:Y:S01]  /*1c20*/  LDS R89, [R59.X4+0x460] ;  /* 0x000460003b597984 */ /* 0x000fe20000004800 */
[----:B----4-:R-:W-:-:S02]  /*1c30*/  FFMA R36, R78, R33, R77 ;  /* 0x000000214e247223 */ /* 0x010fc4000000004d */
[----:B------:R-:W-:Y:S01]  /*1c40*/  FFMA R24, R24, R94, R53 ;  /* 0x0000005e18187223 */ /* 0x000fe20000000035 */
[----:B------:R-:W2:Y:S01]  /*1c50*/  LDS R77, [R59.X4+0x3f0] ;  /* 0x0003f0003b4d7984 */ /* 0x000ea20000004800 */
[----:B------:R-:W-:Y:S02]  /*1c60*/  FFMA R32, R94, R32, R87 ;  /* 0x000000205e207223 */ /* 0x000fe40000000057 */
[C---:B------:R-:W-:Y:S01]  /*1c70*/  FFMA R82, R78.reuse, R25, R82 ;  /* 0x000000194e527223 */ /* 0x040fe20000000052 */
[----:B------:R-:W3:Y:S01]  /*1c80*/  LDS R53, [R59.X4+0x348] ;  /* 0x000348003b357984 */ /* 0x000ee20000004800 */
[C---:B------:R-:W-:Y:S02]  /*1c90*/  FFMA R71, R78.reuse, R29, R71 ;  /* 0x0000001d4e477223 */ /* 0x040fe40000000047 */
[----:B------:R-:W-:Y:S02]  /*1ca0*/  FFMA R80, R78, R37, R80 ;  /* 0x000000254e507223 */ /* 0x000fe40000000050 */
[----:B-----5:R-:W-:-:S02]  /*1cb0*/  FFMA R93, R54, R33, R79 ;  /* 0x00000021365d7223 */ /* 0x020fc4000000004f */
[C---:B------:R-:W-:Y:S01]  /*1cc0*/  FFMA R44, R46.reuse, R25, R44 ;  /* 0x000000192e2c7223 */ /* 0x040fe2000000002c */
[----:B------:R-:W4:Y:S01]  /*1cd0*/  LDS R79, [R59.X4+0x428] ;  /* 0x000428003b4f7984 */ /* 0x000f220000004800 */
[C---:B------:R-:W-:Y:S02]  /*1ce0*/  FFMA R63, R46.reuse, R29, R63 ;  /* 0x0000001d2e3f7223 */ /* 0x040fe4000000003f */
[C---:B------:R-:W-:Y:S02]  /*1cf0*/  FFMA R78, R46.reuse, R33, R83 ;  /* 0x000000212e4e7223 */ /* 0x040fe40000000053 */
[----:B------:R-:W-:Y:S02]  /*1d00*/  FFMA R87, R46, R37, R49 ;  /* 0x000000252e577223 */ /* 0x000fe40000000031 */
[-C--:B------:R-:W-:Y:S01]  /*1d10*/  FFMA R85, R50, R33.reuse, R85 ;  /* 0x0000002132557223 */ /* 0x080fe20000000055 */
[----:B------:R-:W5:Y:S01]  /*1d20*/  LDS R49, [R59.X4+0x498] ;  /* 0x000498003b317984 */ /* 0x000f620000004800 */
[----:B------:R-:W-:-:S02]  /*1d30*/  FFMA R75, R42, R33, R75 ;  /* 0x000000212a4b7223 */ /* 0x000fc4000000004b */
[----:B------:R-:W-:Y:S02]  /*1d40*/  FFMA R90, R42, R37, R86 ;  /* 0x000000252a5a7223 */ /* 0x000fe40000000056 */
[----:B------:R-:W-:Y:S02]  /*1d50*/  FFMA R46, R52, R33, R81 ;  /* 0x00000021342e7223 */ /* 0x000fe40000000051 */
[C---:B0-----:R-:W-:Y:S02]  /*1d60*/  FFMA R86, R28.reuse, R25, R24 ;  /* 0x000000191c567223 */ /* 0x041fe40000000018 */
[C---:B------:R-:W-:Y:S02]  /*1d70*/  FFMA R73, R28.reuse, R29, R73 ;  /* 0x0000001d1c497223 */ /* 0x040fe40000000049 */
[C---:B------:R-:W-:Y:S02]  /*1d80*/  FFMA R33, R28.reuse, R33, R32 ;  /* 0x000000211c217223 */ /* 0x040fe40000000020 */
[----:B------:R-:W-:-:S02]  /*1d90*/  FFMA R101, R28, R37, R101 ;  /* 0x000000251c657223 */ /* 0x000fc40000000065 */
[C---:B------:R-:W-:Y:S01]  /*1da0*/  FFMA R45, R42.reuse, R25, R45 ;  /* 0x000000192a2d7223 */ /* 0x040fe2000000002d */
[----:B------:R-:W0:Y:S01]  /*1db0*/  LDS R28, [R59.X4+0x4d0] ;  /* 0x0004d0003b1c7984 */ /* 0x000e220000004800 */
[----:B------:R-:W-:Y:S02]  /*1dc0*/  FFMA R67, R42, R29, R67 ;  /* 0x0000001d2a437223 */ /* 0x000fe40000000043 */
[C---:B------:R-:W-:Y:S02]  /*1dd0*/  FFMA R91, R54.reuse, R25, R48 ;  /* 0x00000019365b7223 */ /* 0x040fe40000000030 */
[C---:B------:R-:W-:Y:S02]  /*1de0*/  FFMA R65, R54.reuse, R29, R65 ;  /* 0x0000001d36417223 */ /* 0x040fe40000000041 */
[----:B------:R-:W-:Y:S02]  /*1df0*/  FFMA R94, R54, R37, R88 ;  /* 0x00000025365e7223 */ /* 0x000fe40000000058 */
[C---:B------:R-:W-:Y:S01]  /*1e00*/  FFMA R40, R52.reuse, R25, R40 ;  /* 0x0000001934287223 */ /* 0x040fe20000000028 */
[----:B------:R-:W0:Y:S01]  /*1e10*/  LDS R54, [R59.X4+0x508] ;  /* 0x000508003b367984 */ /* 0x000e220000004800 */
[----:B------:R-:W-:-:S02]  /*1e20*/  FFMA R42, R52, R29, R55 ;  /* 0x0000001d342a7223 */ /* 0x000fc40000000037 */
[----:B------:R-:W-:Y:S02]  /*1e30*/  FFMA R97, R52, R37, R92 ;  /* 0x0000002534617223 */ /* 0x000fe4000000005c */
[----:B------:R-:W0:Y:S01]  /*1e40*/  LDS R52, [R59.X4+0x540] ;  /* 0x000540003b347984 */ /* 0x000e220000004800 */
[C---:B------:R-:W-:Y:S02]  /*1e50*/  FFMA R51, R50.reuse, R25, R51 ;  /* 0x0000001932337223 */ /* 0x040fe40000000033 */
[C---:B------:R-:W-:Y:S01]  /*1e60*/  FFMA R69, R50.reuse, R29, R69 ;  /* 0x0000001d32457223 */ /* 0x040fe20000000045 */
[----:B------:R-:W-:Y:S01]  /*1e70*/  LDS R25, [R59.X4+0x690] ;  /* 0x000690003b197984 */ /* 0x000fe20000004800 */
[----:B------:R-:W-:Y:S02]  /*1e80*/  FFMA R84, R50, R37, R84 ;  /* 0x0000002532547223 */ /* 0x000fe40000000054 */
[C---:B-1----:R-:W-:Y:S01]  /*1e90*/  FFMA R24, R41.reuse, R26, R82 ;  /* 0x0000001a29187223 */ /* 0x042fe20000000052 */
[----:B------:R-:W-:Y:S01]  /*1ea0*/  LDS R37, [R59.X4+0x700] ;  /* 0x000700003b257984 */ /* 0x000fe20000004800 */
[----:B------:R-:W-:-:S02]  /*1eb0*/  FFMA R32, R41, R30, R71 ;  /* 0x0000001e29207223 */ /* 0x000fc40000000047 */
[-C--:B--2---:R-:W-:Y:S01]  /*1ec0*/  FFMA R82, R77, R34.reuse, R78 ;  /* 0x000000224d527223 */ /* 0x084fe2000000004e */
[----:B------:R-:W-:Y:S01]  /*1ed0*/  LDS R29, [R59.X4+0x770] ;  /* 0x000770003b1d7984 */ /* 0x000fe20000004800 */
[C---:B------:R-:W-:Y:S02]  /*1ee0*/  FFMA R48, R41.reuse, R34, R36 ;  /* 0x0000002229307223 */ /* 0x040fe40000000024 */
[----:B------:R-:W-:Y:S01]  /*1ef0*/  FFMA R50, R41, R38, R80 ;  /* 0x0000002629327223 */ /* 0x000fe20000000050 */
[----:B------:R-:W1:Y:S01]  /*1f00*/  LDS R78, [R59.X4+0x5b0] ;  /* 0x0005b0003b4e7984 */ /* 0x000e620000004800 */
[C---:B---3--:R-:W-:Y:S02]  /*1f10*/  FFMA R51, R53.reuse, R26, R51 ;  /* 0x0000001a35337223 */ /* 0x048fe40000000033 */
[C---:B------:R-:W-:Y:S01]  /*1f20*/  FFMA R81, R53.reuse, R30, R69 ;  /* 0x0000001e35517223 */ /* 0x040fe20000000045 */
[----:B------:R-:W2:Y:S01]  /*1f30*/  LDS R36, [R59.X4+0x578] ;  /* 0x000578003b247984 */ /* 0x000ea20000004800 */
[----:B------:R-:W-:-:S02]  /*1f40*/  FFMA R95, R53, R34, R85 ;  /* 0x00000022355f7223 */ /* 0x000fc40000000055 */
[----:B------:R-:W-:Y:S01]  /*1f50*/  FFMA R96, R53, R38, R84 ;  /* 0x0000002635607223 */ /* 0x000fe20000000054 */
[----:B------:R-:W3:Y:S01]  /*1f60*/  LDS R80, [R59.X4+0x5e8] ;  /* 0x0005e8003b507984 */ /* 0x000ee20000004800 */
[C---:B------:R-:W-:Y:S02]  /*1f70*/  FFMA R53, R43.reuse, R26, R45 ;  /* 0x0000001a2b357223 */ /* 0x040fe4000000002d */
[C---:B------:R-:W-:Y:S02]  /*1f80*/  FFMA R55, R43.reuse, R30, R67 ;  /* 0x0000001e2b377223 */ /* 0x040fe40000000043 */
[C---:B------:R-:W-:Y:S01]  /*1f90*/  FFMA R88, R43.reuse, R34, R75 ;  /* 0x000000222b587223 */ /* 0x040fe2000000004b */
[----:B------:R-:W-:Y:S01]  /*1fa0*/  LDS R67, [R59.X4+0x620] ;  /* 0x000620003b437984 */ /* 0x000fe20000004800 */
[----:B------:R-:W-:Y:S02]  /*1fb0*/  FFMA R90, R43, R38, R90 ;  /* 0x000000262b5a7223 */ /* 0x000fe4000000005a */
[----:B------:R-:W-:-:S02]  /*1fc0*/  FFMA R91, R47, R26, R91 ;  /* 0x0000001a2f5b7223 */ /* 0x000fc4000000005b */
[C---:B------:R-:W-:Y:S02]  /*1fd0*/  FFMA R92, R47.reuse, R30, R65 ;  /* 0x0000001e2f5c7223 */ /* 0x040fe40000000041 */
[C---:B------:R-:W-:Y:S01]  /*1fe0*/  FFMA R93, R47.reuse, R34, R93 ;  /* 0x000000222f5d7223 */ /* 0x040fe2000000005d */
[----:B------:R-:W-:Y:S01]  /*1ff0*/  LDS R65, [R59.X4+0x658] ;  /* 0x000658003b417984 */ /* 0x000fe20000004800 */
[----:B------:R-:W-:Y:S02]  /*2000*/  FFMA R94, R47, R38, R94 ;  /* 0x000000262f5e7223 */ /* 0x000fe4000000005e */
[C---:B------:R-:W-:Y:S02]  /*2010*/  FFMA R83, R77.reuse, R26, R44 ;  /* 0x0000001a4d537223 */ /* 0x040fe4000000002c */
[----:B------:R-:W-:Y:S02]  /*2020*/  FFMA R84, R77, R30, R63 ;  /* 0x0000001e4d547223 */ /* 0x000fe4000000003f */
[C---:B----4-:R-:W-:Y:S01]  /*2030*/  FFMA R75, R79.reuse, R26, R40 ;  /* 0x0000001a4f4b7223 */ /* 0x050fe20000000028 */
[----:B------:R-:W-:Y:S01]  /*2040*/  LDS R63, [R59.X4+0x6c8] ;  /* 0x0006c8003b3f7984 */ /* 0x000fe20000004800 */
[----:B------:R-:W-:-:S02]  /*2050*/  FFMA R71, R79, R30, R42 ;  /* 0x0000001e4f477223 */ /* 0x000fc4000000002a */
[----:B------:R-:W-:Y:S01]  /*2060*/  FFMA R69, R79, R34, R46 ;  /* 0x000000224f457223 */ /* 0x000fe2000000002e */
[----:B------:R-:W-:Y:S01]  /*2070*/  LDS.128 R40, [R61+0x3110] ;  /* 0x003110003d287984 */ /* 0x000fe20000000c00 */
[----:B------:R-:W-:Y:S02]  /*2080*/  FFMA R73, R89, R30, R73 ;  /* 0x0000001e59497223 */ /* 0x000fe40000000049 */
[-C--:B------:R-:W-:Y:S01]  /*2090*/  FFMA R77, R77, R38.reuse, R87 ;  /* 0x000000264d4d7223 */ /* 0x080fe20000000057 */
[----:B------:R-:W-:Y:S01]  /*20a0*/  LDS.128 R44, [R61+0x3190] ;  /* 0x003190003d2c7984 */ /* 0x000fe20000000c00 */
[----:B------:R-:W-:Y:S02]  /*20b0*/  FFMA R79, R79, R38, R97 ;  /* 0x000000264f4f7223 */ /* 0x000fe40000000061 */
[C---:B------:R-:W-:Y:S02]  /*20c0*/  FFMA R86, R89.reuse, R26, R86 ;  /* 0x0000001a59567223 */ /* 0x040fe40000000056 */
[----:B------:R-:W-:-:S02]  /*20d0*/  FFMA R85, R89, R34, R33 ;  /* 0x0000002259557223 */ /* 0x000fc40000000021 */
[----:B-----5:R-:W-:Y:S01]  /*20e0*/  FFMA R30, R49, R31, R32 ;  /* 0x0000001f311e7223 */ /* 0x020fe20000000020 */
[----:B------:R-:W4:Y:S01]  /*20f0*/  LDS R33, [R59.X4+0x738] ;  /* 0x000738003b217984 */ /* 0x000f220000004800 */
[----:B------:R-:W-:Y:S02]  /*2100*/  FFMA R89, R89, R38, R101 ;  /* 0x0000002659597223 */ /* 0x000fe40000000065 */
[-C--:B------:R-:W-:Y:S02]  /*2110*/  FFMA R87, R49, R27.reuse, R24 ;  /* 0x0000001b31577223 */ /* 0x080fe40000000018 */
[C---:B0-----:R-:W-:Y:S02]  /*2120*/  FFMA R97, R28.reuse, R27, R51 ;  /* 0x0000001b1c617223 */ /* 0x041fe40000000033 */
[C---:B------:R-:W-:Y:S02]  /*2130*/  FFMA R81, R28.reuse, R31, R81 ;  /* 0x0000001f1c517223 */ /* 0x040fe40000000051 */
[----:B------:R-:W-:-:S02]  /*2140*/  FFMA R32, R28, R35, R95 ;  /* 0x000000231c207223 */ /* 0x000fc4000000005f */
[C---:B------:R-:W-:Y:S02]  /*2150*/  FFMA R24, R49.reuse, R35, R48 ;  /* 0x0000002331187223 */ /* 0x040fe40000000030 */
[-C--:B------:R-:W-:Y:S02]  /*2160*/  FFMA R26, R49, R39.reuse, R50 ;  /* 0x00000027311a7223 */ /* 0x080fe40000000032 */
[----:B------:R-:W-:Y:S01]  /*2170*/  FFMA R28, R28, R39, R96 ;  /* 0x000000271c1c7223 */ /* 0x000fe20000000060 */
[----:B------:R-:W0:Y:S01]  /*2180*/  LDS.128 R48, [R61+0x3210] ;  /* 0x003210003d307984 */ /* 0x000e220000000c00 */
[C---:B------:R-:W-:Y:S02]  /*2190*/  FFMA R38, R54.reuse, R35, R88 ;  /* 0x0000002336267223 */ /* 0x040fe40000000058 */
[C---:B------:R-:W-:Y:S02]  /*21a0*/  FFMA R34, R54.reuse, R39, R90 ;  /* 0x0000002736227223 */ /* 0x040fe4000000005a */
[----:B------:R-:W-:-:S02]  /*21b0*/  FFMA R96, R54, R27, R53 ;  /* 0x0000001b36607223 */ /* 0x000fc40000000035 */
[----:B------:R-:W-:Y:S02]  /*21c0*/  FFMA R95, R54, R31, R55 ;  /* 0x0000001f365f7223 */ /* 0x000fe40000000037 */
[C---:B------:R-:W-:Y:S02]  /*21d0*/  FFMA R90, R52.reuse, R27, R91 ;  /* 0x0000001b345a7223 */ /* 0x040fe4000000005b */
[C---:B------:R-:W-:Y:S02]  /*21e0*/  FFMA R92, R52.reuse, R31, R92 ;  /* 0x0000001f345c7223 */ /* 0x040fe4000000005c */
[C---:B------:R-:W-:Y:S02]  /*21f0*/  FFMA R93, R52.reuse, R35, R93 ;  /* 0x00000023345d7223 */ /* 0x040fe4000000005d */
[----:B------:R-:W-:Y:S02]  /*2200*/  FFMA R88, R52, R39, R94 ;  /* 0x0000002734587223 */ /* 0x000fe4000000005e */
[----:B------:R-:W5:Y:S01]  /*2210*/  LDS.128 R52, [R61+0x3290] ;  /* 0x003290003d347984 */ /* 0x000f620000000c00 */
[----:B-1----:R-:W-:-:S02]  /*2220*/  FFMA R75, R78, R27, R75 ;  /* 0x0000001b4e4b7223 */ /* 0x002fc4000000004b */
[-C--:B--2---:R-:W-:Y:S01]  /*2230*/  FFMA R91, R36, R31.reuse, R84 ;  /* 0x0000001f245b7223 */ /* 0x084fe20000000054 */
[----:B------:R-:W-:Y:S01]  /*2240*/  LDS R94, [R59.X4+0x850] ;  /* 0x000850003b5e7984 */ /* 0x000fe20000004800 */
[----:B------:R-:W-:Y:S02]  /*2250*/  FFMA R71, R78, R31, R71 ;  /* 0x0000001f4e477223 */ /* 0x000fe40000000047 */
[-C--:B------:R-:W-:Y:S02]  /*2260*/  FFMA R83, R36, R27.reuse, R83 ;  /* 0x0000001b24537223 */ /* 0x080fe40000000053 */
[C---:B---3--:R-:W-:Y:S02]  /*2270*/  FFMA R86, R80.reuse, R27, R86 ;  /* 0x0000001b50567223 */ /* 0x048fe40000000056 */
[----:B------:R-:W-:Y:S02]  /*2280*/  FFMA R73, R80, R31, R73 ;  /* 0x0000001f50497223 */ /* 0x000fe40000000049 */
[----:B------:R-:W-:-:S02]  /*2290*/  FFMA R82, R36, R35, R82 ;  /* 0x0000002324527223 */ /* 0x000fc40000000052 */
[C---:B------:R-:W-:Y:S02]  /*22a0*/  FFMA R99, R78.reuse, R35, R69 ;  /* 0x000000234e637223 */ /* 0x040fe40000000045 */
[----:B------:R-:W-:Y:S02]  /*22b0*/  FFMA R79, R78, R39, R79 ;  /* 0x000000274e4f7223 */ /* 0x000fe4000000004f */
[C---:B------:R-:W-:Y:S02]  /*22c0*/  FFMA R85, R80.reuse, R35, R85 ;  /* 0x0000002350557223 */ /* 0x040fe40000000055 */
[-C--:B------:R-:W-:Y:S02]  /*22d0*/  FFMA R89, R80, R39.reuse, R89 ;  /* 0x0000002750597223 */ /* 0x080fe40000000059 */
[----:B------:R-:W-:Y:S01]  /*22e0*/  FFMA R77, R36, R39, R77 ;  /* 0x00000027244d7223 */ /* 0x000fe2000000004d */
[----:B------:R-:W1:Y:S01]  /*22f0*/  LDS R80, [R59.X4+0x818] ;  /* 0x000818003b507984 */ /* 0x000e620000004800 */
[----:B----4-:R-:W-:-:S02]  /*2300*/  FFMA R78, R40, R33, R75 ;  /* 0x00000021284e7223 */ /* 0x010fc4000000004b */
[-C--:B------:R-:W-:Y:S01]  /*2310*/  FFMA R35, R63, R44.reuse, R92 ;  /* 0x0000002c3f237223 */ /* 0x080fe2000000005c */
[----:B------:R-:W2:Y:S01]  /*2320*/  LDS R36, [R59.X4+0x7a8] ;  /* 0x0007a8003b247984 */ /* 0x000ea20000004800 */
[-C--:B------:R-:W-:Y:S02]  /*2330*/  FFMA R75, R67, R44.reuse, R30 ;  /* 0x0000002c434b7223 */ /* 0x080fe4000000001e */
[-C--:B------:R-:W-:Y:S01]  /*2340*/  FFMA R81, R65, R44.reuse, R81 ;  /* 0x0000002c41517223 */ /* 0x080fe20000000051 */
[----:B------:R-:W-:Y:S01]  /*2350*/  LDS R30, [R59.X4+0x8f8] ;  /* 0x0008f8003b1e7984 */ /* 0x000fe20000004800 */
[-C--:B------:R-:W-:Y:S02]  /*2360*/  FFMA R95, R25, R44.reuse, R95 ;  /* 0x0000002c195f7223 */ /* 0x080fe4000000005f */
[-C--:B------:R-:W-:Y:S01]  /*2370*/  FFMA R31, R37, R44.reuse, R91 ;  /* 0x0000002c251f7223 */ /* 0x080fe2000000005b */
[----:B------:R-:W-:Y:S01]  /*2380*/  LDS R39, [R59.X4+0x930] ;  /* 0x000930003b277984 */ /* 0x000fe20000004800 */
[----:B------:R-:W-:-:S02]  /*2390*/  FFMA R92, R33, R44, R71 ;  /* 0x0000002c215c7223 */ /* 0x000fc40000000047 */
[C---:B------:R-:W-:Y:S02]  /*23a0*/  FFMA R87, R40.reuse, R67, R87 ;  /* 0x0000004328577223 */ /* 0x040fe40000000057 */
[C---:B------:R-:W-:Y:S02]  /*23b0*/  FFMA R69, R40.reuse, R65, R97 ;  /* 0x0000004128457223 */ /* 0x040fe40000000061 */
[C---:B------:R-:W-:Y:S02]  /*23c0*/  FFMA R27, R40.reuse, R25, R96 ;  /* 0x00000019281b7223 */ /* 0x040fe40000000060 */
[C---:B------:R-:W-:Y:S01]  /*23d0*/  FFMA R90, R40.reuse, R63, R90 ;  /* 0x0000003f285a7223 */ /* 0x040fe2000000005a */
[----:B------:R-:W3:Y:S01]  /*23e0*/  LDS R96, [R59.X4+0x8c0] ;  /* 0x0008c0003b607984 */ /* 0x000ee20000004800 */
[----:B------:R-:W-:Y:S02]  /*23f0*/  FFMA R84, R40, R37, R83 ;  /* 0x0000002528547223 */ /* 0x000fe40000000053 */
[----:B------:R-:W-:-:S02]  /*2400*/  FFMA R44, R29, R44, R73 ;  /* 0x0000002c1d2c7223 */ /* 0x000fc40000000049 */
[-C--:B0-----:R-:W-:Y:S02]  /*2410*/  FFMA R71, R67, R48.reuse, R24 ;  /* 0x0000003043477223 */ /* 0x081fe40000000018 */
[----:B------:R-:W-:Y:S02]  /*2420*/  FFMA R40, R40, R29, R86 ;  /* 0x0000001d28287223 */ /* 0x000fe40000000056 */
[----:B------:R-:W-:Y:S01]  /*2430*/  FFMA R24, R33, R48, R99 ;  /* 0x0000003021187223 */ /* 0x000fe20000000063 */
[----:B------:R-:W0:Y:S01]  /*2440*/  LDS R86, [R59.X4+0x888] ;  /* 0x000888003b567984 */ /* 0x000e220000004800 */
[-C--:B-----5:R-:W-:Y:S02]  /*2450*/  FFMA R26, R67, R52.reuse, R26 ;  /* 0x00000034431a7223 */ /* 0x0a0fe4000000001a */
[----:B------:R-:W-:Y:S02]  /*2460*/  FFMA R73, R33, R52, R79 ;  /* 0x0000003421497223 */ /* 0x000fe4000000004f */
[C---:B------:R-:W-:Y:S01]  /*2470*/  FFMA R82, R37.reuse, R48, R82 ;  /* 0x0000003025527223 */ /* 0x040fe20000000052 */
[----:B------:R-:W4:Y:S01]  /*2480*/  LDS R33, [R59.X4+0x968] ;  /* 0x000968003b217984 */ /* 0x000f220000004800 */
[----:B------:R-:W-:-:S03]  /*2490*/  FFMA R67, R37, R52, R77 ;  /* 0x0000003425437223 */ /* 0x000fc6000000004d */
[----:B------:R-:W5:Y:S01]  /*24a0*/  LDS R37, [R59.X4+0x9a0] ;  /* 0x0009a0003b257984 */ /* 0x000f620000004800 */
[C---:B------:R-:W-:Y:S02]  /*24b0*/  FFMA R32, R65.reuse, R48, R32 ;  /* 0x0000003041207223 */ /* 0x040fe40000000020 */
[----:B------:R-:W-:Y:S01]  /*24c0*/  FFMA R28, R65, R52, R28 ;  /* 0x00000034411c7223 */ /* 0x000fe2000000001c */
[----:B------:R-:W-:Y:S01]  /*24d0*/  LDS R79, [R59.X4+0xa10] ;  /* 0x000a10003b4f7984 */ /* 0x000fe20000004800 */
[C---:B------:R-:W-:Y:S02]  /*24e0*/  FFMA R38, R25.reuse, R48, R38 ;  /* 0x0000003019267223 */ /* 0x040fe40000000026 */
[----:B------:R-:W-:Y:S02]  /*24f0*/  FFMA R65, R25, R52, R34 ;  /* 0x0000003419417223 */ /* 0x000fe40000000022 */
[----:B------:R-:W-:Y:S02]  /*2500*/  FFMA R93, R63, R48, R93 ;  /* 0x000000303f5d7223 */ /* 0x000fe4000000005d */
[----:B------:R-:W-:-:S02]  /*2510*/  FFMA R34, R98, R49, R32 ;  /* 0x0000003162227223 */ /* 0x000fc40000000020 */
[----:B------:R-:W-:Y:S02]  /*2520*/  FFMA R63, R63, R52, R88 ;  /* 0x000000343f3f7223 */ /* 0x000fe40000000058 */
[C---:B------:R-:W-:Y:S02]  /*2530*/  FFMA R69, R98.reuse, R41, R69 ;  /* 0x0000002962457223 */ /* 0x040fe40000000045 */
[-C--:B------:R-:W-:Y:S02]  /*2540*/  FFMA R77, R98, R45.reuse, R81 ;  /* 0x0000002d624d7223 */ /* 0x080fe40000000051 */
[----:B-1----:R-:W-:Y:S02]  /*2550*/  FFMA R32, R80, R45, R95 ;  /* 0x0000002d50207223 */ /* 0x002fe4000000005f */
[C---:B------:R-:W-:Y:S02]  /*2560*/  FFMA R48, R29.reuse, R48, R85 ;  /* 0x000000301d307223 */ /* 0x040fe40000000055 */
[----:B------:R-:W-:-:S02]  /*2570*/  FFMA R52, R29, R52, R89 ;  /* 0x000000341d347223 */ /* 0x000fc40000000059 */
[----:B--2---:R-:W-:Y:S01]  /*2580*/  FFMA R25, R36, R45, R75 ;  /* 0x0000002d24197223 */ /* 0x004fe2000000004b */
[----:B------:R-:W1:Y:S01]  /*2590*/  LDS R29, [R59.X4+0x9d8] ;  /* 0x0009d8003b1d7984 */ /* 0x000e620000004800 */
[----:B------:R-:W-:Y:S02]  /*25a0*/  FFMA R98, R98, R53, R28 ;  /* 0x0000003562627223 */ /* 0x000fe4000000001c */
[C---:B------:R-:W-:Y:S01]  /*25b0*/  FFMA R28, R80.reuse, R41, R27 ;  /* 0x00000029501c7223 */ /* 0x040fe2000000001b */
[----:B------:R-:W2:Y:S01]  /*25c0*/  LDS R75, [R59.X4+0xa48] ;  /* 0x000a48003b4b7984 */ /* 0x000ea20000004800 */
[C---:B------:R-:W-:Y:S02]  /*25d0*/  FFMA R88, R80.reuse, R49, R38 ;  /* 0x0000003150587223 */ /* 0x040fe40000000026 */
[----:B------:R-:W-:Y:S01]  /*25e0*/  FFMA R65, R80, R53, R65 ;  /* 0x0000003550417223 */ /* 0x000fe20000000041 */
[----:B------:R-:W1:Y:S01]  /*25f0*/  LDS R89, [R59.X4+0xa80] ;  /* 0x000a80003b597984 */ /* 0x000e620000004800 */
[----:B------:R-:W-:-:S02]  /*2600*/  FFMA R87, R36, R41, R87 ;  /* 0x0000002924577223 */ /* 0x000fc40000000057 */
[C---:B------:R-:W-:Y:S02]  /*2610*/  FFMA R71, R36.reuse, R49, R71 ;  /* 0x0000003124477223 */ /* 0x040fe40000000047 */
[-C--:B------:R-:W-:Y:S02]  /*2620*/  FFMA R26, R36, R53.reuse, R26 ;  /* 0x00000035241a7223 */ /* 0x080fe4000000001a */
[----:B---3--:R-:W-:Y:S02]  /*2630*/  FFMA R80, R96, R53, R73 ;  /* 0x0000003560507223 */ /* 0x008fe40000000049 */
[----:B------:R-:W-:Y:S02]  /*2640*/  FFMA R36, R94, R45, R35 ;  /* 0x0000002d5e247223 */ /* 0x000fe40000000023 */
[C---:B0-----:R-:W-:Y:S02]  /*2650*/  FFMA R83, R86.reuse, R41, R84 ;  /* 0x0000002956537223 */ /* 0x041fe40000000054 */
[----:B------:R-:W-:-:S02]  /*2660*/  FFMA R31, R86, R45, R31 ;  /* 0x0000002d561f7223 */ /* 0x000fc4000000001f */
[C---:B------:R-:W-:Y:S02]  /*2670*/  FFMA R82, R86.reuse, R49, R82 ;  /* 0x0000003156527223 */ /* 0x040fe40000000052 */
[----:B------:R-:W-:Y:S02]  /*2680*/  FFMA R67, R86, R53, R67 ;  /* 0x0000003556437223 */ /* 0x000fe40000000043 */
[C---:B------:R-:W-:Y:S02]  /*2690*/  FFMA R73, R30.reuse, R45, R44 ;  /* 0x0000002d1e497223 */ /* 0x040fe4000000002c */
[----:B----4-:R-:W-:Y:S01]  /*26a0*/  FFMA R95, R33, R50, R34 ;  /* 0x00000032215f7223 */ /* 0x010fe20000000022 */
[----:B------:R-:W0:Y:S01]  /*26b0*/  LDS R44, [R59.X4+0xaf0] ;  /* 0x000af0003b2c7984 */ /* 0x000e220000004800 */
[----:B------:R-:W-:Y:S02]  /*26c0*/  FFMA R86, R30, R49, R48 ;  /* 0x000000311e567223 */ /* 0x000fe40000000030 */
[-C--:B-----5:R-:W-:Y:S01]  /*26d0*/  FFMA R35, R37, R46.reuse, R32 ;  /* 0x0000002e25237223 */ /* 0x0a0fe20000000020 */
[----:B------:R-:W3:Y:S01]  /*26e0*/  LDS R34, [R59.X4+0xb28] ;  /* 0x000b28003b227984 */ /* 0x000ee20000004800 */
[----:B------:R-:W-:-:S03]  /*26f0*/  FFMA R48, R39, R46, R25 ;  /* 0x0000002e27307223 */ /* 0x000fc60000000019 */
[----:B------:R-:W4:Y:S04]  /*2700*/  LDS R32, [R59.X4+0xb60] ;  /* 0x000b60003b207984 */ /* 0x000f280000004800 */
[----:B------:R-:W5:Y:S01]  /*2710*/  LDS R25, [R59.X4+0xab8] ;  /* 0x000ab8003b197984 */ /* 0x000f620000004800 */
[C---:B------:R-:W-:Y:S02]  /*2720*/  FFMA R91, R94.reuse, R41, R90 ;  /* 0x000000295e5b7223 */ /* 0x040fe4000000005a */
[C---:B------:R-:W-:Y:S02]  /*2730*/  FFMA R93, R94.reuse, R49, R93 ;  /* 0x000000315e5d7223 */ /* 0x040fe4000000005d */
[----:B------:R-:W-:Y:S02]  /*2740*/  FFMA R94, R94, R53, R63 ;  /* 0x000000355e5e7223 */ /* 0x000fe4000000003f */
[----:B------:R-:W-:-:S02]  /*2750*/  FFMA R81, R96, R41, R78 ;  /* 0x0000002960517223 */ /* 0x000fc4000000004e */
[C---:B------:R-:W-:Y:S01]  /*2760*/  FFMA R38, R96.reuse, R45, R92 ;  /* 0x0000002d60267223 */ /* 0x040fe2000000005c */
[----:B------:R-:W-:Y:S01]  /*2770*/  LDS R78, [R59.X4+0xbd0] ;  /* 0x000bd0003b4e7984 */ /* 0x000fe20000004800 */
[----:B------:R-:W-:Y:S02]  /*2780*/  FFMA R63, R96, R49, R24 ;  /* 0x00000031603f7223 */ /* 0x000fe40000000018 */
[C---:B------:R-:W-:Y:S01]  /*2790*/  FFMA R85, R30.reuse, R41, R40 ;  /* 0x000000291e557223 */ /* 0x040fe20000000028 */
[----:B------:R-:W-:Y:S01]  /*27a0*/  LDS R45, [R59.X4+0xcb0] ;  /* 0x000cb0003b2d7984 */ /* 0x000fe20000004800 */
[----:B------:R-:W-:Y:S02]  /*27b0*/  FFMA R30, R30, R53, R52 ;  /* 0x000000351e1e7223 */ /* 0x000fe40000000034 */
[----:B------:R-:W-:Y:S01]  /*27c0*/  FFMA R40, R39, R50, R71 ;  /* 0x0000003227287223 */ /* 0x000fe20000000047 */
[----:B------:R-:W0:Y:S01]  /*27d0*/  LDS R52, [R59.X4+0xb98] ;  /* 0x000b98003b347984 */ /* 0x000e220000004800 */
[----:B------:R-:W-:-:S02]  /*27e0*/  FFMA R27, R33, R42, R69 ;  /* 0x0000002a211b7223 */ /* 0x000fc40000000045 */
[C---:B------:R-:W-:Y:S01]  /*27f0*/  FFMA R77, R33.reuse, R46, R77 ;  /* 0x0000002e214d7223 */ /* 0x040fe2000000004d */
[----:B------:R-:W-:Y:S01]  /*2800*/  LDS R53, [R59.X4+0xd58] ;  /* 0x000d58003b357984 */ /* 0x000fe20000004800 */
[-C--:B------:R-:W-:Y:S02]  /*2810*/  FFMA R96, R33, R54.reuse, R98 ;  /* 0x0000003621607223 */ /* 0x080fe40000000062 */
[----:B------:R-:W-:Y:S01]  /*2820*/  FFMA R90, R37, R54, R65 ;  /* 0x00000036255a7223 */ /* 0x000fe20000000041 */
[----:B------:R-:W-:Y:S01]  /*2830*/  LDS R41, [R59.X4+0xc40] ;  /* 0x000c40003b297984 */ /* 0x000fe20000004800 */
[C---:B------:R-:W-:Y:S02]  /*2840*/  FFMA R24, R39.reuse, R42, R87 ;  /* 0x0000002a27187223 */ /* 0x040fe40000000057 */
[----:B------:R-:W-:Y:S01]  /*2850*/  FFMA R26, R39, R54, R26 ;  /* 0x00000036271a7223 */ /* 0x000fe2000000001a */
[----:B------:R-:W-:Y:S01]  /*2860*/  LDS R65, [R59.X4+0xce8] ;  /* 0x000ce8003b417984 */ /* 0x000fe20000004800 */
[----:B------:R-:W-:-:S02]  /*2870*/  FFMA R33, R37, R42, R28 ;  /* 0x0000002a25217223 */ /* 0x000fc4000000001c */
[----:B------:R-:W-:Y:S01]  /*2880*/  FFMA R88, R37, R50, R88 ;  /* 0x0000003225587223 */ /* 0x000fe20000000058 */
[----:B------:R-:W-:Y:S01]  /*2890*/  LDS R49, [R59.X4+0xd90] ;  /* 0x000d90003b317984 */ /* 0x000fe20000004800 */
[-C--:B-1----:R-:W-:Y:S02]  /*28a0*/  FFMA R91, R29, R42.reuse, R91 ;  /* 0x0000002a1d5b7223 */ /* 0x082fe4000000005b */
[C---:B--2---:R-:W-:Y:S02]  /*28b0*/  FFMA R81, R75.reuse, R42, R81 ;  /* 0x0000002a4b517223 */ /* 0x044fe40000000051 */
[C---:B------:R-:W-:Y:S02]  /*28c0*/  FFMA R69, R75.reuse, R46, R38 ;  /* 0x0000002e4b457223 */ /* 0x040fe40000000026 */
[----:B------:R-:W-:Y:S02]  /*28d0*/  FFMA R71, R75, R50, R63 ;  /* 0x000000324b477223 */ /* 0x000fe4000000003f */
[C---:B------:R-:W-:Y:S01]  /*28e0*/  FFMA R92, R29.reuse, R46, R36 ;  /* 0x0000002e1d5c7223 */ /* 0x040fe20000000024 */
[----:B------:R-:W-:Y:S01]  /*28f0*/  LDS R63, [R59.X4+0xd20] ;  /* 0x000d20003b3f7984 */ /* 0x000fe20000004800 */
[----:B------:R-:W-:-:S02]  /*2900*/  FFMA R93, R29, R50, R93 ;  /* 0x000000321d5d7223 */ /* 0x000fc4000000005d */
[-C--:B------:R-:W-:Y:S01]  /*2910*/  FFMA R94, R29, R54.reuse, R94 ;  /* 0x000000361d5e7223 */ /* 0x080fe2000000005e */
[----:B------:R-:W-:Y:S01]  /*2920*/  LDS.128 R36, [R61+0x31a0] ;  /* 0x0031a0003d247984 */ /* 0x000fe20000000c00 */
[----:B------:R-:W-:Y:S02]  /*2930*/  FFMA R75, R75, R54, R80 ;  /* 0x000000364b4b7223 */ /* 0x000fe40000000050 */
[C---:B------:R-:W-:Y:S01]  /*2940*/  FFMA R83, R79.reuse, R42, R83 ;  /* 0x0000002a4f537223 */ /* 0x040fe20000000053 */
[----:B------:R-:W1:Y:S01]  /*2950*/  LDS R80, [R59.X4+0xc08] ;  /* 0x000c08003b507984 */ /* 0x000e620000004800 */
[C---:B------:R-:W-:Y:S02]  /*2960*/  FFMA R84, R79.reuse, R46, R31 ;  /* 0x0000002e4f547223 */ /* 0x040fe4000000001f */
[----:B------:R-:W-:Y:S02]  /*2970*/  FFMA R82, R79, R50, R82 ;  /* 0x000000324f527223 */ /* 0x000fe40000000052 */
[----:B------:R-:W-:-:S02]  /*2980*/  FFMA R85, R89, R42, R85 ;  /* 0x0000002a59557223 */ /* 0x000fc40000000055 */
[C---:B------:R-:W-:Y:S02]  /*2990*/  FFMA R73, R89.reuse, R46, R73 ;  /* 0x0000002e59497223 */ /* 0x040fe40000000049 */
[----:B------:R-:W-:Y:S02]  /*29a0*/  FFMA R86, R89, R50, R86 ;  /* 0x0000003259567223 */ /* 0x000fe40000000056 */
[-C--:B------:R-:W-:Y:S02]  /*29b0*/  FFMA R79, R79, R54.reuse, R67 ;  /* 0x000000364f4f7223 */ /* 0x080fe40000000043 */
[----:B------:R-:W-:Y:S01]  /*29c0*/  FFMA R89, R89, R54, R30 ;  /* 0x0000003659597223 */ /* 0x000fe2000000001e */
[----:B------:R-:W-:Y:S01]  /*29d0*/  LDS R67, [R59.X4+0xc78] ;  /* 0x000c78003b437984 */ /* 0x000fe20000004800 */
[C---:B0-----:R-:W-:Y:S02]  /*29e0*/  FFMA R97, R44.reuse, R43, R27 ;  /* 0x0000002b2c617223 */ /* 0x041fe4000000001b */
[C---:B------:R-:W-:Y:S01]  /*29f0*/  FFMA R77, R44.reuse, R47, R77 ;  /* 0x0000002f2c4d7223 */ /* 0x040fe2000000004d */
[----:B------:R-:W0:Y:S01]  /*2a00*/  LDS.128 R28, [R61+0x3120] ;  /* 0x003120003d1c7984 */ /* 0x000e220000000c00 */
[----:B------:R-:W-:-:S02]  /*2a10*/  FFMA R46, R44, R51, R95 ;  /* 0x000000332c2e7223 */ /* 0x000fc4000000005f */
[-C--:B---3--:R-:W-:Y:S02]  /*2a20*/  FFMA R50, R34, R55.reuse, R90 ;  /* 0x0000003722327223 */ /* 0x088fe4000000005a */
[----:B------:R-:W-:Y:S02]  /*2a30*/  FFMA R44, R44, R55, R96 ;  /* 0x000000372c2c7223 */ /* 0x000fe40000000060 */
[----:B------:R-:W-:Y:S02]  /*2a40*/  FFMA R54, R34, R51, R88 ;  /* 0x0000003322367223 */ /* 0x000fe40000000058 */
[-C--:B----4-:R-:W-:Y:S02]  /*2a50*/  FFMA R90, R32, R43.reuse, R91 ;  /* 0x0000002b205a7223 */ /* 0x090fe4000000005b */
[C---:B-----5:R-:W-:Y:S02]  /*2a60*/  FFMA R87, R25.reuse, R43, R24 ;  /* 0x0000002b19577223 */ /* 0x060fe40000000018 */
[----:B------:R-:W-:-:S02]  /*2a70*/  FFMA R48, R25, R47, R48 ;  /* 0x0000002f19307223 */ /* 0x000fc40000000030 */
[C---:B------:R-:W-:Y:S02]  /*2a80*/  FFMA R40, R25.reuse, R51, R40 ;  /* 0x0000003319287223 */ /* 0x040fe40000000028 */
[----:B------:R-:W-:Y:S02]  /*2a90*/  FFMA R42, R25, R55, R26 ;  /* 0x00000037192a7223 */ /* 0x000fe4000000001a */
[C---:B------:R-:W-:Y:S01]  /*2aa0*/  FFMA R96, R34.reuse, R43, R33 ;  /* 0x0000002b22607223 */ /* 0x040fe20000000021 */
[----:B------:R-:W2:Y:S01]  /*2ab0*/  LDS.128 R24, [R61+0x3220] ;  /* 0x003220003d187984 */ /* 0x000ea20000000c00 */
[-C--:B------:R-:W-:Y:S02]  /*2ac0*/  FFMA R95, R34, R47.reuse, R35 ;  /* 0x0000002f225f7223 */ /* 0x080fe40000000023 */
[C---:B------:R-:W-:Y:S02]  /*2ad0*/  FFMA R91, R32.reuse, R47, R92 ;  /* 0x0000002f205b7223 */ /* 0x040fe4000000005c */
[C---:B------:R-:W-:Y:S01]  /*2ae0*/  FFMA R93, R32.reuse, R51, R93 ;  /* 0x00000033205d7223 */ /* 0x040fe2000000005d */
[----:B------:R-:W-:Y:S01]  /*2af0*/  LDS R92, [R59.X4+0xe00] ;  /* 0x000e00003b5c7984 */ /* 0x000fe20000004800 */
[----:B------:R-:W-:-:S03]  /*2b00*/  FFMA R88, R32, R55, R94 ;  /* 0x0000003720587223 */ /* 0x000fc6000000005e */
[----:B------:R-:W3:Y:S01]  /*2b10*/  LDS.128 R32, [R61+0x32a0] ;  /* 0x0032a0003d207984 */ /* 0x000ee20000000c00 */
[C---:B------:R-:W-:Y:S02]  /*2b20*/  FFMA R83, R52.reuse, R43, R83 ;  /* 0x0000002b34537223 */ /* 0x040fe40000000053 */
[C---:B------:R-:W-:Y:S01]  /*2b30*/  FFMA R98, R52.reuse, R47, R84 ;  /* 0x0000002f34627223 */ /* 0x040fe20000000054 */
[----:B------:R-:W-:Y:S01]  /*2b40*/  LDS R94, [R59.X4+0xe70] ;  /* 0x000e70003b5e7984 */ /* 0x000fe20000004800 */
[C---:B------:R-:W-:Y:S02]  /*2b50*/  FFMA R82, R52.reuse, R51, R82 ;  /* 0x0000003334527223 */ /* 0x040fe40000000052 */
[----:B------:R-:W-:Y:S02]  /*2b60*/  FFMA R79, R52, R55, R79 ;  /* 0x00000037344f7223 */ /* 0x000fe4000000004f */
[-C--:B------:R-:W-:Y:S01]  /*2b70*/  FFMA R81, R78, R43.reuse, R81 ;  /* 0x0000002b4e517223 */ /* 0x080fe20000000051 */
[----:B------:R-:W4:Y:S01]  /*2b80*/  LDS R52, [R59.X4+0xdc8] ;  /* 0x000dc8003b347984 */ /* 0x000f220000004800 */
[----:B-1----:R-:W-:-:S02]  /*2b90*/  FFMA R85, R80, R43, R85 ;  /* 0x0000002b50557223 */ /* 0x002fc40000000055 */
[-C--:B------:R-:W-:Y:S02]  /*2ba0*/  FFMA R99, R78, R47.reuse, R69 ;  /* 0x0000002f4e637223 */ /* 0x080fe40000000045 */
[----:B------:R-:W-:Y:S02]  /*2bb0*/  FFMA R43, R80, R47, R73 ;  /* 0x0000002f502b7223 */ /* 0x000fe40000000049 */
[C---:B------:R-:W-:Y:S02]  /*2bc0*/  FFMA R100, R78.reuse, R51, R71 ;  /* 0x000000334e647223 */ /* 0x040fe40000000047 */
[----:B------:R-:W-:Y:S02]  /*2bd0*/  FFMA R75, R78, R55, R75 ;  /* 0x000000374e4b7223 */ /* 0x000fe4000000004b */
[C---:B------:R-:W-:Y:S02]  /*2be0*/  FFMA R73, R80.reuse, R51, R86 ;  /* 0x0000003350497223 */ /* 0x040fe40000000056 */
[----:B------:R-:W-:Y:S01]  /*2bf0*/  FFMA R89, R80, R55, R89 ;  /* 0x0000003750597223 */ /* 0x000fe20000000059 */
[----:B------:R-:W-:Y:S01]  /*2c00*/  LDS R86, [R59.X4+0xea8] ;  /* 0x000ea8003b567984 */ /* 0x000fe20000004800 */
[----:B0-----:R-:W-:-:S02]  /*2c10*/  FFMA R84, R28, R63, R83 ;  /* 0x0000003f1c547223 */ /* 0x001fc40000000053 */
[C---:B------:R-:W-:Y:S01]  /*2c20*/  FFMA R78, R28.reuse, R53, R81 ;  /* 0x000000351c4e7223 */ /* 0x040fe20000000051 */
[----:B------:R-:W0:Y:S01]  /*2c30*/  LDS R80, [R59.X4+0xe38] ;  /* 0x000e38003b507984 */ /* 0x000e220000004800 */
[----:B------:R-:W-:Y:S02]  /*2c40*/  FFMA R87, R28, R41, R87 ;  /* 0x000000291c577223 */ /* 0x000fe40000000057 */
[C---:B------:R-:W-:Y:S02]  /*2c50*/  FFMA R81, R41.reuse, R36, R48 ;  /* 0x0000002429517223 */ /* 0x040fe40000000030 */
[----:B--2---:R-:W-:Y:S01]  /*2c60*/  FFMA R83, R41, R24, R40 ;  /* 0x0000001829537223 */ /* 0x004fe20000000028 */
[----:B------:R-:W-:Y:S01]  /*2c70*/  LDS R48, [R59.X4+0xee0] ;  /* 0x000ee0003b307984 */ /* 0x000fe20000004800 */
[-C--:B------:R-:W-:Y:S02]  /*2c80*/  FFMA R77, R67, R36.reuse, R77 ;  /* 0x00000024434d7223 */ /* 0x080fe4000000004d */
[----:B------:R-:W-:-:S02]  /*2c90*/  FFMA R95, R45, R36, R95 ;  /* 0x000000242d5f7223 */ /* 0x000fc4000000005f */
[----:B------:R-:W-:Y:S02]  /*2ca0*/  FFMA R69, R65, R36, R91 ;  /* 0x0000002441457223 */ /* 0x000fe4000000005b */
[----:B---3--:R-:W-:Y:S02]  /*2cb0*/  FFMA R42, R41, R32, R42 ;  /* 0x00000020292a7223 */ /* 0x008fe4000000002a */
[-C--:B------:R-:W-:Y:S01]  /*2cc0*/  FFMA R55, R63, R36.reuse, R98 ;  /* 0x000000243f377223 */ /* 0x080fe20000000062 */
[----:B------:R-:W1:Y:S01]  /*2cd0*/  LDS R41, [R59.X4+0xf50] ;  /* 0x000f50003b297984 */ /* 0x000e620000004800 */
[-C--:B------:R-:W-:Y:S02]  /*2ce0*/  FFMA R47, R53, R36.reuse, R99 ;  /* 0x00000024352f7223 */ /* 0x080fe40000000063 */
[----:B------:R-:W-:Y:S01]  /*2cf0*/  FFMA R43, R49, R36, R43 ;  /* 0x00000024312b7223 */ /* 0x000fe2000000002b */
[----:B------:R-:W-:Y:S01]  /*2d00*/  LDS R98, [R59.X4+0x1490] ;  /* 0x001490003b627984 */ /* 0x000fe20000004800 */
[----:B------:R-:W-:-:S03]  /*2d10*/  FFMA R51, R28, R45, R96 ;  /* 0x0000002d1c337223 */ /* 0x000fc60000000060 */
[----:B------:R-:W2:Y:S01]  /*2d20*/  LDS R36, [R59.X4+0xf18] ;  /* 0x000f18003b247984 */ /* 0x000ea20000004800 */
[C---:B------:R-:W-:Y:S02]  /*2d30*/  FFMA R54, R45.reuse, R24, R54 ;  /* 0x000000182d367223 */ /* 0x040fe40000000036 */
[----:B------:R-:W-:Y:S02]  /*2d40*/  FFMA R50, R45, R32, R50 ;  /* 0x000000202d327223 */ /* 0x000fe40000000032 */
[----:B------:R-:W3:Y:S01]  /*2d50*/  LDS R45, [R59.X4+0xf88] ;  /* 0x000f88003b2d7984 */ /* 0x000ee20000004800 */
[C---:B------:R-:W-:Y:S02]  /*2d60*/  FFMA R71, R28.reuse, R67, R97 ;  /* 0x000000431c477223 */ /* 0x040fe40000000061 */
[----:B------:R-:W-:Y:S02]  /*2d70*/  FFMA R90, R28, R65, R90 ;  /* 0x000000411c5a7223 */ /* 0x000fe4000000005a */
[----:B------:R-:W-:-:S02]  /*2d80*/  FFMA R46, R67, R24, R46 ;  /* 0x00000018432e7223 */ /* 0x000fc4000000002e */
[C---:B------:R-:W-:Y:S02]  /*2d90*/  FFMA R40, R53.reuse, R24, R100 ;  /* 0x0000001835287223 */ /* 0x040fe40000000064 */
[-C--:B------:R-:W-:Y:S02]  /*2da0*/  FFMA R91, R53, R32.reuse, R75 ;  /* 0x00000020355b7223 */ /* 0x080fe4000000004b */
[----:B------:R-:W-:Y:S02]  /*2db0*/  FFMA R28, R28, R49, R85 ;  /* 0x000000311c1c7223 */ /* 0x000fe40000000055 */
[----:B------:R-:W-:Y:S02]  /*2dc0*/  FFMA R67, R67, R32, R44 ;  /* 0x0000002043437223 */ /* 0x000fe4000000002c */
[----:B----4-:R-:W-:Y:S02]  /*2dd0*/  FFMA R53, R52, R33, R42 ;  /* 0x0000002134357223 */ /* 0x010fe4000000002a */
[----:B------:R-:W-:-:S02]  /*2de0*/  FFMA R85, R65, R24, R93 ;  /* 0x0000001841557223 */ /* 0x000fc4000000005d */
[-C--:B------:R-:W-:Y:S01]  /*2df0*/  FFMA R82, R63, R24.reuse, R82 ;  /* 0x000000183f527223 */ /* 0x080fe20000000052 */
[----:B------:R-:W4:Y:S01]  /*2e00*/  LDS R93, [R59.X4+0xff8] ;  /* 0x000ff8003b5d7984 */ /* 0x000f220000004800 */
[----:B------:R-:W-:Y:S02]  /*2e10*/  FFMA R24, R49, R24, R73 ;  /* 0x0000001831187223 */ /* 0x000fe40000000049 */
[C---:B------:R-:W-:Y:S02]  /*2e20*/  FFMA R75, R92.reuse, R37, R77 ;  /* 0x000000255c4b7223 */ /* 0x040fe4000000004d */
[-C--:B------:R-:W-:Y:S01]  /*2e30*/  FFMA R65, R65, R32.reuse, R88 ;  /* 0x0000002041417223 */ /* 0x080fe20000000058 */
[----:B------:R-:W5:Y:S01]  /*2e40*/  LDS R77, [R59.X4+0x1068] ;  /* 0x001068003b4d7984 */ /* 0x000f620000004800 */
[-C--:B------:R-:W-:Y:S02]  /*2e50*/  FFMA R63, R63, R32.reuse, R79 ;  /* 0x000000203f3f7223 */ /* 0x080fe4000000004f */
[----:B------:R-:W-:Y:S01]  /*2e60*/  FFMA R96, R49, R32, R89 ;  /* 0x0000002031607223 */ /* 0x000fe20000000059 */
[----:B------:R-:W-:Y:S01]  /*2e70*/  LDS R79, [R59.X4+0x1030] ;  /* 0x001030003b4f7984 */ /* 0x000fe20000004800 */
[----:B------:R-:W-:-:S02]  /*2e80*/  FFMA R71, R92, R29, R71 ;  /* 0x0000001d5c477223 */ /* 0x000fc40000000047 */
[C---:B------:R-:W-:Y:S01]  /*2e90*/  FFMA R46, R92.reuse, R25, R46 ;  /* 0x000000195c2e7223 */ /* 0x040fe2000000002e */
[----:B------:R-:W4:Y:S01]  /*2ea0*/  LDS R49, [R59.X4+0xfc0] ;  /* 0x000fc0003b317984 */ /* 0x000f220000004800 */
[----:B------:R-:W-:Y:S02]  /*2eb0*/  FFMA R67, R92, R33, R67 ;  /* 0x000000215c437223 */ /* 0x000fe40000000043 */
[-C--:B0-----:R-:W-:Y:S01]  /*2ec0*/  FFMA R73, R80, R25.reuse, R54 ;  /* 0x0000001950497223 */ /* 0x081fe20000000036 */
[----:B------:R-:W0:Y:S01]  /*2ed0*/  LDS R89, [R59.X4+0x10a0] ;  /* 0x0010a0003b597984 */ /* 0x000e220000004800 */
[-C--:B------:R-:W-:Y:S02]  /*2ee0*/  FFMA R44, R52, R25.reuse, R83 ;  /* 0x00000019342c7223 */ /* 0x080fe40000000053 */
[----:B------:R-:W-:Y:S02]  /*2ef0*/  FFMA R92, R94, R25, R85 ;  /* 0x000000195e5c7223 */ /* 0x000fe40000000055 */
[----:B-1----:R-:W-:-:S02]  /*2f00*/  FFMA R54, R41, R34, R53 ;  /* 0x0000002229367223 */ /* 0x002fc40000000035 */
[-C--:B--2---:R-:W-:Y:S01]  /*2f10*/  FFMA R85, R36, R29.reuse, R28 ;  /* 0x0000001d24557223 */ /* 0x084fe2000000001c */
[----:B------:R-:W1:Y:S01]  /*2f20*/  LDS R53, [R59.X4+0x10d8] ;  /* 0x0010d8003b357984 */ /* 0x000e620000004800 */
[C---:B------:R-:W-:Y:S02]  /*2f30*/  FFMA R90, R94.reuse, R29, R90 ;  /* 0x0000001d5e5a7223 */ /* 0x040fe4000000005a */
[C---:B------:R-:W-:Y:S01]  /*2f40*/  FFMA R69, R94.reuse, R37, R69 ;  /* 0x000000255e457223 */ /* 0x040fe20000000045 */
[----:B------:R-:W2:Y:S01]  /*2f50*/  LDS R28, [R59.X4+0x1110] ;  /* 0x001110003b1c7984 */ /* 0x000ea20000004800 */
[----:B------:R-:W-:Y:S02]  /*2f60*/  FFMA R65, R94, R33, R65 ;  /* 0x000000215e417223 */ /* 0x000fe40000000041 */
[C---:B------:R-:W-:Y:S02]  /*2f70*/  FFMA R87, R52.reuse, R29, R87 ;  /* 0x0000001d34577223 */ /* 0x040fe40000000057 */
[----:B------:R-:W-:-:S02]  /*2f80*/  FFMA R32, R52, R37, R81 ;  /* 0x0000002534207223 */ /* 0x000fc40000000051 */
[-C--:B---3--:R-:W-:Y:S02]  /*2f90*/  FFMA R94, R45, R26.reuse, R46 ;  /* 0x0000001a2d5e7223 */ /* 0x088fe4000000002e */
[----:B------:R-:W-:Y:S01]  /*2fa0*/  FFMA R52, R41, R26, R44 ;  /* 0x0000001a29347223 */ /* 0x000fe2000000002c */
[----:B------:R-:W3:Y:S01]  /*2fb0*/  LDS R46, [R59.X4+0x1148] ;  /* 0x001148003b2e7984 */ /* 0x000ee20000004800 */
[----:B------:R-:W-:-:S03]  /*2fc0*/  FFMA R81, R48, R29, R78 ;  /* 0x0000001d30517223 */ /* 0x000fc6000000004e */
[----:B------:R-:W0:Y:S04]  /*2fd0*/  LDS R44, [R59.X4+0x1180] ;  /* 0x001180003b2c7984 */ /* 0x000e280000004800 */
[----:B------:R-:W0:Y:S01]  /*2fe0*/  LDS R78, [R59.X4+0x11f0] ;  /* 0x0011f0003b4e7984 */ /* 0x000e220000004800 */
[----:B------:R-:W-:Y:S02]  /*2ff0*/  FFMA R88, R80, R33, R50 ;  /* 0x0000002150587223 */ /* 0x000fe40000000032 */
[----:B------:R-:W-:Y:S02]  /*3000*/  FFMA R83, R86, R29, R84 ;  /* 0x0000001d56537223 */ /* 0x000fe40000000054 */
[C---:B------:R-:W-:Y:S02]  /*3010*/  FFMA R50, R48.reuse, R37, R47 ;  /* 0x0000002530327223 */ /* 0x040fe4000000002f */
[----:B------:R-:W-:-:S02]  /*3020*/  FFMA R40, R48, R25, R40 ;  /* 0x0000001930287223 */ /* 0x000fc40000000028 */
[----:B------:R-:W-:Y:S02]  /*3030*/  FFMA R51, R80, R29, R51 ;  /* 0x0000001d50337223 */ /* 0x000fe40000000033 */
[C---:B------:R-:W-:Y:S01]  /*3040*/  FFMA R84, R86.reuse, R37, R55 ;  /* 0x0000002556547223 */ /* 0x040fe20000000037 */
[----:B------:R-:W-:Y:S01]  /*3050*/  LDS R29, [R59.X4+0x1260] ;  /* 0x001260003b1d7984 */ /* 0x000fe20000004800 */
[C---:B------:R-:W-:Y:S02]  /*3060*/  FFMA R82, R86.reuse, R25, R82 ;  /* 0x0000001956527223 */ /* 0x040fe40000000052 */
[-C--:B------:R-:W-:Y:S02]  /*3070*/  FFMA R63, R86, R33.reuse, R63 ;  /* 0x00000021563f7223 */ /* 0x080fe4000000003f */
[----:B------:R-:W-:Y:S02]  /*3080*/  FFMA R48, R48, R33, R91 ;  /* 0x0000002130307223 */ /* 0x000fe4000000005b */
[----:B------:R-:W-:-:S02]  /*3090*/  FFMA R42, R80, R37, R95 ;  /* 0x00000025502a7223 */ /* 0x000fc4000000005f */
[C---:B------:R-:W-:Y:S01]  /*30a0*/  FFMA R43, R36.reuse, R37, R43 ;  /* 0x00000025242b7223 */ /* 0x040fe2000000002b */
[----:B------:R-:W-:Y:S01]  /*30b0*/  LDS R80, [R59.X4+0x1228] ;  /* 0x001228003b507984 */ /* 0x000fe20000004800 */
[C---:B------:R-:W-:Y:S02]  /*30c0*/  FFMA R86, R36.reuse, R25, R24 ;  /* 0x0000001924567223 */ /* 0x040fe40000000018 */
[----:B------:R-:W-:Y:S01]  /*30d0*/  FFMA R96, R36, R33, R96 ;  /* 0x0000002124607223 */ /* 0x000fe20000000060 */
[----:B------:R-:W-:Y:S01]  /*30e0*/  LDS R37, [R59.X4+0x1378] ;  /* 0x001378003b257984 */ /* 0x000fe20000004800 */
[-C--:B------:R-:W-:Y:S02]  /*30f0*/  FFMA R24, R41, R30.reuse, R87 ;  /* 0x0000001e29187223 */ /* 0x080fe40000000057 */
[----:B------:R-:W-:Y:S01]  /*3100*/  FFMA R55, R45, R30, R71 ;  /* 0x0000001e2d377223 */ /* 0x000fe20000000047 */
[----:B------:R-:W1:Y:S01]  /*3110*/  LDS R36, [R59.X4+0x11b8] ;  /* 0x0011b8003b247984 */ /* 0x000e620000004800 */
[----:B------:R-:W-:-:S02]  /*3120*/  FFMA R32, R41, R38, R32 ;  /* 0x0000002629207223 */ /* 0x000fc40000000020 */
[-C--:B----4-:R-:W-:Y:S01]  /*3130*/  FFMA R91, R93, R38.reuse, R69 ;  /* 0x000000265d5b7223 */ /* 0x090fe20000000045 */
[----:B------:R-:W-:Y:S01]  /*3140*/  LDS R25, [R59.X4+0x12d0] ;  /* 0x0012d0003b197984 */ /* 0x000fe20000004800 */
[C---:B------:R-:W-:Y:S02]  /*3150*/  FFMA R75, R45.reuse, R38, R75 ;  /* 0x000000262d4b7223 */ /* 0x040fe4000000004b */
[----:B------:R-:W-:Y:S01]  /*3160*/  FFMA R95, R45, R34, R67 ;  /* 0x000000222d5f7223 */ /* 0x000fe20000000043 */
[----:B------:R-:W-:Y:S01]  /*3170*/  LDS R33, [R59.X4+0x13b0] ;  /* 0x0013b0003b217984 */ /* 0x000fe20000004800 */
[C---:B------:R-:W-:Y:S02]  /*3180*/  FFMA R90, R93.reuse, R30, R90 ;  /* 0x0000001e5d5a7223 */ /* 0x040fe4000000005a */
[----:B------:R-:W-:Y:S01]  /*3190*/  FFMA R92, R93, R26, R92 ;  /* 0x0000001a5d5c7223 */ /* 0x000fe2000000005c */
[----:B------:R-:W-:Y:S01]  /*31a0*/  LDS R67, [R59.X4+0x1298] ;  /* 0x001298003b437984 */ /* 0x000fe20000004800 */
[----:B-----5:R-:W-:-:S02]  /*31b0*/  FFMA R81, R77, R30, R81 ;  /* 0x0000001e4d517223 */ /* 0x020fc40000000051 */
[C---:B------:R-:W-:Y:S02]  /*31c0*/  FFMA R71, R77.reuse, R38, R50 ;  /* 0x000000264d477223 */ /* 0x040fe40000000032 */
[----:B------:R-:W-:Y:S02]  /*31d0*/  FFMA R69, R77, R26, R40 ;  /* 0x0000001a4d457223 */ /* 0x000fe40000000028 */
[C---:B------:R-:W-:Y:S02]  /*31e0*/  FFMA R45, R49.reuse, R30, R51 ;  /* 0x0000001e312d7223 */ /* 0x040fe40000000033 */
[C---:B------:R-:W-:Y:S02]  /*31f0*/  FFMA R47, R49.reuse, R38, R42 ;  /* 0x00000026312f7223 */ /* 0x040fe4000000002a */
[C---:B------:R-:W-:Y:S02]  /*3200*/  FFMA R73, R49.reuse, R26, R73 ;  /* 0x0000001a31497223 */ /* 0x040fe40000000049 */
[----:B------:R-:W-:-:S02]  /*3210*/  FFMA R88, R49, R34, R88 ;  /* 0x0000002231587223 */ /* 0x000fc40000000058 */
[----:B------:R-:W-:Y:S02]  /*3220*/  FFMA R93, R93, R34, R65 ;  /* 0x000000225d5d7223 */ /* 0x000fe40000000041 */
[----:B------:R-:W-:Y:S01]  /*3230*/  FFMA R84, R79, R38, R84 ;  /* 0x000000264f547223 */ /* 0x000fe20000000054 */
[----:B------:R-:W-:Y:S01]  /*3240*/  LDS R65, [R59.X4+0x1308] ;  /* 0x001308003b417984 */ /* 0x000fe20000004800 */
[----:B------:R-:W-:Y:S02]  /*3250*/  FFMA R77, R77, R34, R48 ;  /* 0x000000224d4d7223 */ /* 0x000fe40000000030 */
[C---:B------:R-:W-:Y:S01]  /*3260*/  FFMA R83, R79.reuse, R30, R83 ;  /* 0x0000001e4f537223 */ /* 0x040fe20000000053 */
[----:B------:R-:W4:Y:S01]  /*3270*/  LDS.128 R48, [R61+0x3130] ;  /* 0x003130003d307984 */ /* 0x000f220000000c00 */
[----:B------:R-:W-:Y:S02]  /*3280*/  FFMA R82, R79, R26, R82 ;  /* 0x0000001a4f527223 */ /* 0x000fe40000000052 */
[----:B0-----:R-:W-:-:S02]  /*3290*/  FFMA R85, R89, R30, R85 ;  /* 0x0000001e59557223 */ /* 0x001fc40000000055 */
[C---:B------:R-:W-:Y:S02]  /*32a0*/  FFMA R38, R89.reuse, R38, R43 ;  /* 0x0000002659267223 */ /* 0x040fe4000000002b */
[----:B------:R-:W-:Y:S01]  /*32b0*/  FFMA R86, R89, R26, R86 ;  /* 0x0000001a59567223 */ /* 0x000fe20000000056 */
[----:B------:R-:W0:Y:S01]  /*32c0*/  LDS.128 R40, [R61+0x31b0] ;  /* 0x0031b0003d287984 */ /* 0x000e220000000c00 */
[C---:B-1----:R-:W-:Y:S02]  /*32d0*/  FFMA R87, R53.reuse, R31, R24 ;  /* 0x0000001f35577223 */ /* 0x042fe40000000018 */
[C---:B------:R-:W-:Y:S02]  /*32e0*/  FFMA R30, R53.reuse, R39, R32 ;  /* 0x00000027351e7223 */ /* 0x040fe40000000020 */
[C---:B------:R-:W-:Y:S02]  /*32f0*/  FFMA R24, R53.reuse, R27, R52 ;  /* 0x0000001b35187223 */ /* 0x040fe40000000034 */
[----:B------:R-:W-:-:S02]  /*3300*/  FFMA R26, R53, R35, R54 ;  /* 0x00000023351a7223 */ /* 0x000fc40000000036 */
[C---:B--2---:R-:W-:Y:S02]  /*3310*/  FFMA R97, R28.reuse, R31, R55 ;  /* 0x0000001f1c617223 */ /* 0x044fe40000000037 */
[-C--:B------:R-:W-:Y:S01]  /*3320*/  FFMA R79, R79, R34.reuse, R63 ;  /* 0x000000224f4f7223 */ /* 0x080fe2000000003f */
[----:B------:R-:W1:Y:S01]  /*3330*/  LDS.128 R52, [R61+0x3230] ;  /* 0x003230003d347984 */ /* 0x000e620000000c00 */
[----:B------:R-:W-:Y:S02]  /*3340*/  FFMA R89, R89, R34, R96 ;  /* 0x0000002259597223 */ /* 0x000fe40000000060 */
[C---:B------:R-:W-:Y:S01]  /*3350*/  FFMA R75, R28.reuse, R39, R75 ;  /* 0x000000271c4b7223 */ /* 0x040fe2000000004b */
[----:B------:R-:W2:Y:S01]  /*3360*/  LDS R63, [R59.X4+0x1340] ;  /* 0x001340003b3f7984 */ /* 0x000ea20000004800 */
[C---:B------:R-:W-:Y:S02]  /*3370*/  FFMA R32, R28.reuse, R27, R94 ;  /* 0x0000001b1c207223 */ /* 0x040fe4000000005e */
[-C--:B------:R-:W-:Y:S01]  /*3380*/  FFMA R28, R28, R35.reuse, R95 ;  /* 0x000000231c1c7223 */ /* 0x080fe2000000005f */
[----:B------:R-:W-:Y:S01]  /*3390*/  LDS R96, [R59.X4+0x1420] ;  /* 0x001420003b607984 */ /* 0x000fe20000004800 */
[----:B---3--:R-:W-:-:S02]  /*33a0*/  FFMA R34, R46, R35, R88 ;  /* 0x000000232e227223 */ /* 0x008fc40000000058 */
[C---:B------:R-:W-:Y:S02]  /*33b0*/  FFMA R95, R46.reuse, R31, R45 ;  /* 0x0000001f2e5f7223 */ /* 0x040fe4000000002d */
[C---:B------:R-:W-:Y:S02]  /*33c0*/  FFMA R94, R46.reuse, R39, R47 ;  /* 0x000000272e5e7223 */ /* 0x040fe4000000002f */
[----:B------:R-:W-:Y:S02]  /*33d0*/  FFMA R73, R46, R27, R73 ;  /* 0x0000001b2e497223 */ /* 0x000fe40000000049 */
[C---:B------:R-:W-:Y:S02]  /*33e0*/  FFMA R90, R44.reuse, R31, R90 ;  /* 0x0000001f2c5a7223 */ /* 0x040fe4000000005a */
[C---:B------:R-:W-:Y:S02]  /*33f0*/  FFMA R91, R44.reuse, R39, R91 ;  /* 0x000000272c5b7223 */ /* 0x040fe4000000005b */
[----:B------:R-:W-:-:S02]  /*3400*/  FFMA R92, R44, R27, R92 ;  /* 0x0000001b2c5c7223 */ /* 0x000fc4000000005c */
[----:B------:R-:W-:Y:S02]  /*3410*/  FFMA R88, R44, R35, R93 ;  /* 0x000000232c587223 */ /* 0x000fe4000000005d */
[----:B------:R-:W3:Y:S01]  /*3420*/  LDS.128 R44, [R61+0x32b0] ;  /* 0x0032b0003d2c7984 */ /* 0x000ee20000000c00 */
[C---:B------:R-:W-:Y:S02]  /*3430*/  FFMA R81, R78.reuse, R31, R81 ;  /* 0x0000001f4e517223 */ /* 0x040fe40000000051 */
[C---:B------:R-:W-:Y:S02]  /*3440*/  FFMA R71, R78.reuse, R39, R71 ;  /* 0x000000274e477223 */ /* 0x040fe40000000047 */
[C---:B------:R-:W-:Y:S02]  /*3450*/  FFMA R100, R78.reuse, R27, R69 ;  /* 0x0000001b4e647223 */ /* 0x040fe40000000045 */
[----:B------:R-:W-:Y:S02]  /*3460*/  FFMA R77, R78, R35, R77 ;  /* 0x000000234e4d7223 */ /* 0x000fe4000000004d */
[----:B------:R-:W5:Y:S01]  /*3470*/  LDS R78, [R59.X4+0x1458] ;  /* 0x001458003b4e7984 */ /* 0x000f620000004800 */
[----:B------:R-:W-:-:S02]  /*3480*/  FFMA R83, R36, R31, R83 ;  /* 0x0000001f24537223 */ /* 0x000fc40000000053 */
[C---:B------:R-:W-:Y:S02]  /*3490*/  FFMA R93, R36.reuse, R39, R84 ;  /* 0x00000027245d7223 */ /* 0x040fe40000000054 */
[C---:B------:R-:W-:Y:S01]  /*34a0*/  FFMA R82, R36.reuse, R27, R82 ;  /* 0x0000001b24527223 */ /* 0x040fe20000000052 */
[----:B------:R-:W-:Y:S01]  /*34b0*/  LDS R84, [R59.X4+0x14c8] ;  /* 0x0014c8003b547984 */ /* 0x000fe20000004800 */
[----:B------:R-:W-:Y:S02]  /*34c0*/  FFMA R79, R36, R35, R79 ;  /* 0x00000023244f7223 */ /* 0x000fe4000000004f */
[C---:B------:R-:W-:Y:S01]  /*34d0*/  FFMA R99, R80.reuse, R39, R38 ;  /* 0x0000002750637223 */ /* 0x040fe20000000026 */
[----:B------:R-:W5:Y:S01]  /*34e0*/  LDS R36, [R59.X4+0x13e8] ;  /* 0x0013e8003b247984 */ /* 0x000f620000004800 */
[C---:B------:R-:W-:Y:S02]  /*34f0*/  FFMA R101, R80.reuse, R27, R86 ;  /* 0x0000001b50657223 */ /* 0x040fe40000000056 */
[----:B------:R-:W-:-:S02]  /*3500*/  FFMA R85, R80, R31, R85 ;  /* 0x0000001f50557223 */ /* 0x000fc40000000055 */
[C---:B----4-:R-:W-:Y:S02]  /*3510*/  FFMA R86, R48.reuse, R65, R90 ;  /* 0x0000004130567223 */ /* 0x050fe4000000005a */
[----:B------:R-:W-:Y:S01]  /*3520*/  FFMA R38, R48, R37, R81 ;  /* 0x0000002530267223 */ /* 0x000fe20000000051 */
[----:B------:R-:W4:Y:S01]  /*3530*/  LDS R90, [R59.X4+0x1500] ;  /* 0x001500003b5a7984 */ /* 0x000f220000004800 */
[----:B0-----:R-:W-:Y:S02]  /*3540*/  FFMA R81, R29, R40, R30 ;  /* 0x000000281d517223 */ /* 0x001fe4000000001e */
[----:B------:R-:W-:Y:S01]  /*3550*/  FFMA R89, R80, R35, R89 ;  /* 0x0000002350597223 */ /* 0x000fe20000000059 */
[----:B------:R-:W0:Y:S01]  /*3560*/  LDS R30, [R59.X4+0x1538] ;  /* 0x001538003b1e7984 */ /* 0x000e220000004800 */
[----:B-1----:R-:W-:Y:S02]  /*3570*/  FFMA R73, R25, R52, R73 ;  /* 0x0000003419497223 */ /* 0x002fe40000000049 */
[----:B------:R-:W-:-:S02]  /*3580*/  FFMA R87, R48, R29, R87 ;  /* 0x0000001d30577223 */ /* 0x000fc40000000057 */
[C---:B------:R-:W-:Y:S02]  /*3590*/  FFMA R69, R48.reuse, R67, R97 ;  /* 0x0000004330457223 */ /* 0x040fe40000000061 */
[C---:B------:R-:W-:Y:S02]  /*35a0*/  FFMA R31, R48.reuse, R25, R95 ;  /* 0x00000019301f7223 */ /* 0x040fe4000000005f */
[C---:B--2---:R-:W-:Y:S02]  /*35b0*/  FFMA R80, R48.reuse, R63, R83 ;  /* 0x0000003f30507223 */ /* 0x044fe40000000053 */
[----:B------:R-:W-:Y:S02]  /*35c0*/  FFMA R48, R48, R33, R85 ;  /* 0x0000002130307223 */ /* 0x000fe40000000055 */
[-C--:B------:R-:W-:Y:S02]  /*35d0*/  FFMA R39, R65, R40.reuse, R91 ;  /* 0x0000002841277223 */ /* 0x080fe4000000005b */
[----:B------:R-:W-:-:S02]  /*35e0*/  FFMA R27, R37, R40, R71 ;  /* 0x00000028251b7223 */ /* 0x000fc40000000047 */
[-C--:B------:R-:W-:Y:S02]  /*35f0*/  FFMA R85, R65, R52.reuse, R92 ;  /* 0x0000003441557223 */ /* 0x080fe4000000005c */
[C---:B------:R-:W-:Y:S02]  /*3600*/  FFMA R71, R29.reuse, R52, R24 ;  /* 0x000000341d477223 */ /* 0x040fe40000000018 */
[-C--:B---3--:R-:W-:Y:S02]  /*3610*/  FFMA R26, R29, R44.reuse, R26 ;  /* 0x0000002c1d1a7223 */ /* 0x088fe4000000001a */
[----:B------:R-:W-:Y:S01]  /*3620*/  FFMA R65, R65, R44, R88 ;  /* 0x0000002c41417223 */ /* 0x000fe20000000058 */
[----:B------:R-:W1:Y:S01]  /*3630*/  LDS R29, [R59.X4+0x1570] ;  /* 0x001570003b1d7984 */ /* 0x000e620000004800 */
[----:B-----5:R-:W-:-:S03]  /*3640*/  FFMA R88, R78, R53, R73 ;  /* 0x000000354e587223 */ /* 0x020fc60000000049 */
[----:B------:R-:W2:Y:S01]  /*3650*/  LDS R73, [R59.X4+0x1650] ;  /* 0x001650003b497984 */ /* 0x000ea20000004800 */
[C---:B------:R-:W-:Y:S02]  /*3660*/  FFMA R75, R67.reuse, R40, R75 ;  /* 0x00000028434b7223 */ /* 0x040fe4000000004b */
[C---:B------:R-:W-:Y:S02]  /*3670*/  FFMA R83, R67.reuse, R52, R32 ;  /* 0x0000003443537223 */ /* 0x040fe40000000020 */
[----:B------:R-:W-:Y:S02]  /*3680*/  FFMA R28, R67, R44, R28 ;  /* 0x0000002c431c7223 */ /* 0x000fe4000000001c */
[-C--:B------:R-:W-:Y:S02]  /*3690*/  FFMA R94, R25, R40.reuse, R94 ;  /* 0x00000028195e7223 */ /* 0x080fe4000000005e */
[C---:B------:R-:W-:Y:S02]  /*36a0*/  FFMA R35, R63.reuse, R40, R93 ;  /* 0x000000283f237223 */ /* 0x040fe4000000005d */
[----:B------:R-:W-:-:S02]  /*36b0*/  FFMA R82, R63, R52, R82 ;  /* 0x000000343f527223 */ /* 0x000fc40000000052 */
[----:B------:R-:W-:Y:S02]  /*36c0*/  FFMA R24, R37, R52, R100 ;  /* 0x0000003425187223 */ /* 0x000fe40000000064 */
[----:B------:R-:W-:Y:S02]  /*36d0*/  FFMA R67, R25, R44, R34 ;  /* 0x0000002c19437223 */ /* 0x000fe40000000022 */
[C---:B------:R-:W-:Y:S01]  /*36e0*/  FFMA R40, R33.reuse, R40, R99 ;  /* 0x0000002821287223 */ /* 0x040fe20000000063 */
[----:B------:R-:W-:Y:S01]  /*36f0*/  LDS R25, [R59.X4+0x15e0] ;  /* 0x0015e0003b197984 */ /* 0x000fe20000004800 */
[----:B------:R-:W-:Y:S02]  /*3700*/  FFMA R52, R33, R52, R101 ;  /* 0x0000003421347223 */ /* 0x000fe40000000065 */
[-C--:B------:R-:W-:Y:S01]  /*3710*/  FFMA R93, R63, R44.reuse, R79 ;  /* 0x0000002c3f5d7223 */ /* 0x080fe2000000004f */
[----:B------:R-:W-:Y:S01]  /*3720*/  LDS R99, [R59.X4+0x21e8] ;  /* 0x0021e8003b637984 */ /* 0x000fe20000004800 */
[----:B------:R-:W-:-:S02]  /*3730*/  FFMA R97, R37, R44, R77 ;  /* 0x0000002c25617223 */ /* 0x000fc4000000004d */
[----:B------:R-:W-:Y:S01]  /*3740*/  FFMA R33, R33, R44, R89 ;  /* 0x0000002c21217223 */ /* 0x000fe20000000059 */
[----:B------:R-:W3:Y:S01]  /*3750*/  LDS R37, [R59.X4+0x15a8] ;  /* 0x0015a8003b257984 */ /* 0x000ee20000004800 */
[----:B------:R-:W-:Y:S02]  /*3760*/  FFMA R34, R36, R45, R26 ;  /* 0x0000002d24227223 */ /* 0x000fe4000000001a */
[C---:B------:R-:W-:Y:S01]  /*3770*/  FFMA R69, R96.reuse, R49, R69 ;  /* 0x0000003160457223 */ /* 0x040fe20000000045 */
[----:B------:R-:W5:Y:S01]  /*3780*/  LDS R63, [R59.X4+0x1618] ;  /* 0x001618003b3f7984 */ /* 0x000f620000004800 */
[C---:B------:R-:W-:Y:S02]  /*3790*/  FFMA R26, R96.reuse, R41, R75 ;  /* 0x00000029601a7223 */ /* 0x040fe4000000004b */
[C---:B------:R-:W-:Y:S01]  /*37a0*/  FFMA R95, R96.reuse, R53, R83 ;  /* 0x00000035605f7223 */ /* 0x040fe20000000053 */
[----:B------:R-:W2:Y:S01]  /*37b0*/  LDS R77, [R59.X4+0x1688] ;  /* 0x001688003b4d7984 */ /* 0x000ea20000004800 */
[----:B------:R-:W-:-:S02]  /*37c0*/  FFMA R96, R96, R45, R28 ;  /* 0x0000002d60607223 */ /* 0x000fc4000000001c */
[C---:B------:R-:W-:Y:S01]  /*37d0*/  FFMA R31, R78.reuse, R49, R31 ;  /* 0x000000314e1f7223 */ /* 0x040fe2000000001f */
[----:B------:R-:W3:Y:S01]  /*37e0*/  LDS R89, [R59.X4+0x16c0] ;  /* 0x0016c0003b597984 */ /* 0x000ee20000004800 */
[C---:B------:R-:W-:Y:S02]  /*37f0*/  FFMA R94, R78.reuse, R41, R94 ;  /* 0x000000294e5e7223 */ /* 0x040fe4000000005e */
[----:B------:R-:W-:Y:S01]  /*3800*/  FFMA R67, R78, R45, R67 ;  /* 0x0000002d4e437223 */ /* 0x000fe20000000043 */
[----:B------:R-:W3:Y:S01]  /*3810*/  LDS R44, [R59.X4+0x1730] ;  /* 0x001730003b2c7984 */ /* 0x000ee20000004800 */
[-C--:B------:R-:W-:Y:S02]  /*3820*/  FFMA R71, R36, R53.reuse, R71 ;  /* 0x0000003524477223 */ /* 0x080fe40000000047 */
[----:B------:R-:W-:Y:S01]  /*3830*/  FFMA R85, R98, R53, R85 ;  /* 0x0000003562557223 */ /* 0x000fe20000000055 */
[----:B------:R-:W-:Y:S01]  /*3840*/  LDS R101, [R59.X4+0x2568] ;  /* 0x002568003b657984 */ /* 0x000fe20000004800 */
[----:B------:R-:W-:-:S02]  /*3850*/  FFMA R80, R84, R49, R80 ;  /* 0x0000003154507223 */ /* 0x000fc40000000050 */
[C---:B------:R-:W-:Y:S02]  /*3860*/  FFMA R28, R84.reuse, R41, R35 ;  /* 0x00000029541c7223 */ /* 0x040fe40000000023 */
[C---:B------:R-:W-:Y:S02]  /*3870*/  FFMA R79, R84.reuse, R53, R82 ;  /* 0x00000035544f7223 */ /* 0x040fe40000000052 */
[----:B------:R-:W-:Y:S02]  /*3880*/  FFMA R78, R84, R45, R93 ;  /* 0x0000002d544e7223 */ /* 0x000fe4000000005d */
[C---:B----4-:R-:W-:Y:S02]  /*3890*/  FFMA R24, R90.reuse, R53, R24 ;  /* 0x000000355a187223 */ /* 0x050fe40000000018 */
[-C--:B------:R-:W-:Y:S02]  /*38a0*/  FFMA R75, R90, R49.reuse, R38 ;  /* 0x000000315a4b7223 */ /* 0x080fe40000000026 */
[C---:B0-----:R-:W-:Y:S01]  /*38b0*/  FFMA R84, R30.reuse, R49, R48 ;  /* 0x000000311e547223 */ /* 0x041fe20000000030 */
[----:B------:R-:W0:Y:S01]  /*38c0*/  LDS R38, [R59.X4+0x1768] ;  /* 0x001768003b267984 */ /* 0x000e220000004800 */
[----:B------:R-:W-:-:S02]  /*38d0*/  FFMA R83, R30, R41, R40 ;  /* 0x000000291e537223 */ /* 0x000fc40000000028 */
[----:B------:R-:W-:Y:S02]  /*38e0*/  FFMA R53, R30, R53, R52 ;  /* 0x000000351e357223 */ /* 0x000fe40000000034 */
[C---:B------:R-:W-:Y:S01]  /*38f0*/  FFMA R32, R36.reuse, R49, R87 ;  /* 0x0000003124207223 */ /* 0x040fe20000000057 */
[----:B------:R-:W-:Y:S01]  /*3900*/  LDS R52, [R59.X4+0x17d8] ;  /* 0x0017d8003b347984 */ /* 0x000fe20000004800 */
[----:B------:R-:W-:Y:S02]  /*3910*/  FFMA R81, R36, R41, R81 ;  /* 0x0000002924517223 */ /* 0x000fe40000000051 */
[----:B------:R-:W-:Y:S01]  /*3920*/  FFMA R30, R30, R45, R33 ;  /* 0x0000002d1e1e7223 */ /* 0x000fe20000000021 */
[----:B------:R-:W-:Y:S01]  /*3930*/  LDS R36, [R59.X4+0x17a0] ;  /* 0x0017a0003b247984 */ /* 0x000fe20000004800 */
[----:B-1----:R-:W-:-:S03]  /*3940*/  FFMA R48, R29, R42, R81 ;  /* 0x0000002a1d307223 */ /* 0x002fc60000000051 */
[----:B------:R-:W1:Y:S01]  /*3950*/  LDS R33, [R59.X4+0x16f8] ;  /* 0x0016f8003b217984 */ /* 0x000e620000004800 */
[C---:B--2---:R-:W-:Y:S02]  /*3960*/  FFMA R81, R73.reuse, R50, R80 ;  /* 0x0000003249517223 */ /* 0x044fe40000000050 */
[C---:B------:R-:W-:Y:S01]  /*3970*/  FFMA R82, R73.reuse, R42, R28 ;  /* 0x0000002a49527223 */ /* 0x040fe2000000001c */
[----:B------:R-:W-:Y:S01]  /*3980*/  LDS R80, [R59.X4+0x1848] ;  /* 0x001848003b507984 */ /* 0x000fe20000004800 */
[C---:B------:R-:W-:Y:S02]  /*3990*/  FFMA R79, R73.reuse, R54, R79 ;  /* 0x00000036494f7223 */ /* 0x040fe4000000004f */
[----:B------:R-:W-:Y:S02]  /*39a0*/  FFMA R73, R73, R46, R78 ;  /* 0x0000002e49497223 */ /* 0x000fe4000000004e */
[----:B------:R-:W2:Y:S01]  /*39b0*/  LDS R78, [R59.X4+0x1810] ;  /* 0x001810003b4e7984 */ /* 0x000ea20000004800 */
[----:B------:R-:W-:-:S02]  /*39c0*/  FFMA R91, R98, R49, R86 ;  /* 0x00000031625b7223 */ /* 0x000fc40000000056 */
[C---:B------:R-:W-:Y:S01]  /*39d0*/  FFMA R92, R98.reuse, R41, R39 ;  /* 0x00000029625c7223 */ /* 0x040fe20000000027 */
[----:B------:R-:W-:Y:S01]  /*39e0*/  LDS R49, [R59.X4+0x1928] ;  /* 0x001928003b317984 */ /* 0x000fe20000004800 */
[----:B------:R-:W-:Y:S02]  /*39f0*/  FFMA R65, R98, R45, R65 ;  /* 0x0000002d62417223 */ /* 0x000fe40000000041 */
[C---:B------:R-:W-:Y:S02]  /*3a00*/  FFMA R27, R90.reuse, R41, R27 ;  /* 0x000000295a1b7223 */ /* 0x040fe4000000001b */
[----:B------:R-:W-:Y:S01]  /*3a10*/  FFMA R97, R90, R45, R97 ;  /* 0x0000002d5a617223 */ /* 0x000fe20000000061 */
[----:B------:R-:W-:Y:S01]  /*3a20*/  LDS R41, [R59.X4+0x1880] ;  /* 0x001880003b297984 */ /* 0x000fe20000004800 */
[C---:B---3--:R-:W-:Y:S02]  /*3a30*/  FFMA R35, R37.reuse, R50, R69 ;  /* 0x0000003225237223 */ /* 0x048fe40000000045 */
[C---:B------:R-:W-:Y:S01]  /*3a40*/  FFMA R86, R37.reuse, R42, R26 ;  /* 0x0000002a25567223 */ /* 0x040fe2000000001a */
[----:B------:R-:W-:Y:S01]  /*3a50*/  LDS R45, [R59.X4+0x18b8] ;  /* 0x0018b8003b2d7984 */ /* 0x000fe20000004800 */
[----:B------:R-:W-:-:S02]  /*3a60*/  FFMA R95, R37, R54, R95 ;  /* 0x00000036255f7223 */ /* 0x000fc4000000005f */
[----:B------:R-:W-:Y:S02]  /*3a70*/  FFMA R96, R37, R46, R96 ;  /* 0x0000002e25607223 */ /* 0x000fe40000000060 */
[C---:B------:R-:W-:Y:S02]  /*3a80*/  FFMA R32, R29.reuse, R50, R32 ;  /* 0x000000321d207223 */ /* 0x040fe40000000020 */
[C---:B------:R-:W-:Y:S02]  /*3a90*/  FFMA R40, R29.reuse, R54, R71 ;  /* 0x000000361d287223 */ /* 0x040fe40000000047 */
[----:B------:R-:W-:Y:S02]  /*3aa0*/  FFMA R34, R29, R46, R34 ;  /* 0x0000002e1d227223 */ /* 0x000fe40000000022 */
[C---:B------:R-:W-:Y:S02]  /*3ab0*/  FFMA R37, R25.reuse, R50, R31 ;  /* 0x0000003219257223 */ /* 0x040fe4000000001f */
[----:B------:R-:W-:-:S02]  /*3ac0*/  FFMA R39, R25, R42, R94 ;  /* 0x0000002a19277223 */ /* 0x000fc4000000005e */
[-C--:B------:R-:W-:Y:S02]  /*3ad0*/  FFMA R88, R25, R54.reuse, R88 ;  /* 0x0000003619587223 */ /* 0x080fe40000000058 */
[----:B-----5:R-:W-:Y:S02]  /*3ae0*/  FFMA R93, R63, R54, R85 ;  /* 0x000000363f5d7223 */ /* 0x020fe40000000055 */
[----:B------:R-:W-:Y:S02]  /*3af0*/  FFMA R90, R25, R46, R67 ;  /* 0x0000002e195a7223 */ /* 0x000fe40000000043 */
[C---:B------:R-:W-:Y:S01]  /*3b00*/  FFMA R91, R63.reuse, R50, R91 ;  /* 0x000000323f5b7223 */ /* 0x040fe2000000005b */
[----:B------:R-:W-:Y:S01]  /*3b10*/  LDS R67, [R59.X4+0x18f0] ;  /* 0x0018f0003b437984 */ /* 0x000fe20000004800 */
[C---:B------:R-:W-:Y:S02]  /*3b20*/  FFMA R92, R63.reuse, R42, R92 ;  /* 0x0000002a3f5c7223 */ /* 0x040fe4000000005c */
[----:B------:R-:W-:-:S02]  /*3b30*/  FFMA R94, R63, R46, R65 ;  /* 0x0000002e3f5e7223 */ /* 0x000fc40000000041 */
[C---:B------:R-:W-:Y:S01]  /*3b40*/  FFMA R75, R77.reuse, R50, R75 ;  /* 0x000000324d4b7223 */ /* 0x040fe2000000004b */
[----:B------:R-:W-:Y:S01]  /*3b50*/  LDS R65, [R59.X4+0x1960] ;  /* 0x001960003b417984 */ /* 0x000fe20000004800 */
[C---:B------:R-:W-:Y:S02]  /*3b60*/  FFMA R71, R77.reuse, R42, R27 ;  /* 0x0000002a4d477223 */ /* 0x040fe4000000001b */
[----:B------:R-:W-:Y:S01]  /*3b70*/  FFMA R69, R77, R54, R24 ;  /* 0x000000364d457223 */ /* 0x000fe20000000018 */
[----:B------:R-:W-:Y:S01]  /*3b80*/  LDS R63, [R59.X4+0x1998] ;  /* 0x001998003b3f7984 */ /* 0x000fe20000004800 */
[C---:B------:R-:W-:Y:S02]  /*3b90*/  FFMA R84, R89.reuse, R50, R84 ;  /* 0x0000003259547223 */ /* 0x040fe40000000054 */
[C---:B------:R-:W-:Y:S01]  /*3ba0*/  FFMA R83, R89.reuse, R42, R83 ;  /* 0x0000002a59537223 */ /* 0x040fe20000000053 */
[----:B------:R-:W-:Y:S01]  /*3bb0*/  LDS.128 R24, [R61+0x3140] ;  /* 0x003140003d187984 */ /* 0x000fe20000000c00 */
[----:B------:R-:W-:-:S02]  /*3bc0*/  FFMA R85, R89, R54, R53 ;  /* 0x0000003659557223 */ /* 0x000fc40000000035 */
[-C--:B------:R-:W-:Y:S01]  /*3bd0*/  FFMA R77, R77, R46.reuse, R97 ;  /* 0x0000002e4d4d7223 */ /* 0x080fe20000000061 */
[----:B------:R-:W-:Y:S01]  /*3be0*/  LDS R53, [R59.X4+0x19d0] ;  /* 0x0019d0003b357984 */ /* 0x000fe20000004800 */
[----:B------:R-:W-:Y:S02]  /*3bf0*/  FFMA R89, R89, R46, R30 ;  /* 0x0000002e59597223 */ /* 0x000fe4000000001e */
[C---:B------:R-:W-:Y:S01]  /*3c00*/  FFMA R97, R44.reuse, R51, R35 ;  /* 0x000000332c617223 */ /* 0x040fe20000000023 */
[----:B------:R-:W3:Y:S01]  /*3c10*/  LDS.128 R28, [R61+0x31c0] ;  /* 0x0031c0003d1c7984 */ /* 0x000ee20000000c00 */
[C---:B------:R-:W-:Y:S02]  /*3c20*/  FFMA R86, R44.reuse, R43, R86 ;  /* 0x0000002b2c567223 */ /* 0x040fe40000000056 */
[C---:B------:R-:W-:Y:S02]  /*3c30*/  FFMA R46, R44.reuse, R55, R95 ;  /* 0x000000372c2e7223 */ /* 0x040fe4000000005f */
[----:B------:R-:W-:-:S02]  /*3c40*/  FFMA R44, R44, R47, R96 ;  /* 0x0000002f2c2c7223 */ /* 0x000fc40000000060 */
[C---:B0-----:R-:W-:Y:S02]  /*3c50*/  FFMA R54, R38.reuse, R55, R88 ;  /* 0x0000003726367223 */ /* 0x041fe40000000058 */
[C---:B-1----:R-:W-:Y:S02]  /*3c60*/  FFMA R87, R33.reuse, R51, R32 ;  /* 0x0000003321577223 */ /* 0x042fe40000000020 */
[C---:B------:R-:W-:Y:S02]  /*3c70*/  FFMA R48, R33.reuse, R43, R48 ;  /* 0x0000002b21307223 */ /* 0x040fe40000000030 */
[C---:B------:R-:W-:Y:S02]  /*3c80*/  FFMA R40, R33.reuse, R55, R40 ;  /* 0x0000003721287223 */ /* 0x040fe40000000028 */
[----:B------:R-:W-:Y:S02]  /*3c90*/  FFMA R42, R33, R47, R34 ;  /* 0x0000002f212a7223 */ /* 0x000fe40000000022 */
[C---:B------:R-:W-:Y:S01]  /*3ca0*/  FFMA R96, R38.reuse, R51, R37 ;  /* 0x0000003326607223 */ /* 0x040fe20000000025 */
[----:B------:R-:W0:Y:S01]  /*3cb0*/  LDS.128 R32, [R61+0x3240] ;  /* 0x003240003d207984 */ /* 0x000e220000000c00 */
[----:B------:R-:W-:-:S02]  /*3cc0*/  FFMA R95, R38, R43, R39 ;  /* 0x0000002b265f7223 */ /* 0x000fc40000000027 */
[----:B------:R-:W-:Y:S02]  /*3cd0*/  FFMA R50, R38, R47, R90 ;  /* 0x0000002f26327223 */ /* 0x000fe4000000005a */
[C---:B------:R-:W-:Y:S01]  /*3ce0*/  FFMA R91, R36.reuse, R51, R91 ;  /* 0x00000033245b7223 */ /* 0x040fe2000000005b */
[----:B------:R-:W-:Y:S01]  /*3cf0*/  LDS R90, [R59.X4+0x1a40] ;  /* 0x001a40003b5a7984 */ /* 0x000fe20000004800 */
[C---:B------:R-:W-:Y:S02]  /*3d00*/  FFMA R98, R36.reuse, R43, R92 ;  /* 0x0000002b24627223 */ /* 0x040fe4000000005c */
[C---:B------:R-:W-:Y:S01]  /*3d10*/  FFMA R93, R36.reuse, R55, R93 ;  /* 0x00000037245d7223 */ /* 0x040fe2000000005d */
[----:B------:R-:W-:Y:S01]  /*3d20*/  LDS R92, [R59.X4+0x1ab0] ;  /* 0x001ab0003b5c7984 */ /* 0x000fe20000004800 */
[----:B------:R-:W-:-:S03]  /*3d30*/  FFMA R88, R36, R47, R94 ;  /* 0x0000002f24587223 */ /* 0x000fc6000000005e */
[----:B------:R-:W1:Y:S01]  /*3d40*/  LDS.128 R36, [R61+0x32c0] ;  /* 0x0032c0003d247984 */ /* 0x000e620000000c00 */
[C---:B------:R-:W-:Y:S02]  /*3d50*/  FFMA R81, R52.reuse, R51, R81 ;  /* 0x0000003334517223 */ /* 0x040fe40000000051 */
[C---:B------:R-:W-:Y:S02]  /*3d60*/  FFMA R94, R52.reuse, R43, R82 ;  /* 0x0000002b345e7223 */ /* 0x040fe40000000052 */
[C---:B------:R-:W-:Y:S01]  /*3d70*/  FFMA R79, R52.reuse, R55, R79 ;  /* 0x00000037344f7223 */ /* 0x040fe2000000004f */
[----:B------:R-:W4:Y:S01]  /*3d80*/  LDS R82, [R59.X4+0x1a08] ;  /* 0x001a08003b527984 */ /* 0x000f220000004800 */
[----:B------:R-:W-:Y:S02]  /*3d90*/  FFMA R73, R52, R47, R73 ;  /* 0x0000002f34497223 */ /* 0x000fe40000000049 */
[C---:B--2---:R-:W-:Y:S02]  /*3da0*/  FFMA R52, R78.reuse, R51, R75 ;  /* 0x000000334e347223 */ /* 0x044fe4000000004b */
[----:B------:R-:W-:-:S02]  /*3db0*/  FFMA R71, R78, R43, R71 ;  /* 0x0000002b4e477223 */ /* 0x000fc40000000047 */
[C---:B------:R-:W-:Y:S02]  /*3dc0*/  FFMA R75, R78.reuse, R55, R69 ;  /* 0x000000374e4b7223 */ /* 0x040fe40000000045 */
[----:B------:R-:W-:Y:S02]  /*3dd0*/  FFMA R77, R78, R47, R77 ;  /* 0x0000002f4e4d7223 */ /* 0x000fe4000000004d */
[----:B------:R-:W2:Y:S01]  /*3de0*/  LDS R78, [R59.X4+0x1a78] ;  /* 0x001a78003b4e7984 */ /* 0x000ea20000004800 */
[C---:B------:R-:W-:Y:S02]  /*3df0*/  FFMA R69, R80.reuse, R51, R84 ;  /* 0x0000003350457223 */ /* 0x040fe40000000054 */
[C---:B------:R-:W-:Y:S02]  /*3e00*/  FFMA R85, R80.reuse, R55, R85 ;  /* 0x0000003750557223 */ /* 0x040fe40000000055 */
[C---:B------:R-:W-:Y:S02]  /*3e10*/  FFMA R83, R80.reuse, R43, R83 ;  /* 0x0000002b50537223 */ /* 0x040fe40000000053 */
[----:B------:R-:W-:-:S02]  /*3e20*/  FFMA R89, R80, R47, R89 ;  /* 0x0000002f50597223 */ /* 0x000fc40000000059 */
[----:B---3--:R-:W-:Y:S02]  /*3e30*/  FFMA R55, R41, R28, R48 ;  /* 0x0000001c29377223 */ /* 0x008fe40000000030 */
[C---:B------:R-:W-:Y:S02]  /*3e40*/  FFMA R87, R24.reuse, R41, R87 ;  /* 0x0000002918577223 */ /* 0x040fe40000000057 */
[C---:B------:R-:W-:Y:S02]  /*3e50*/  FFMA R51, R24.reuse, R45, R97 ;  /* 0x0000002d18337223 */ /* 0x040fe40000000061 */
[C---:B------:R-:W-:Y:S01]  /*3e60*/  FFMA R43, R24.reuse, R67, R96 ;  /* 0x00000043182b7223 */ /* 0x040fe20000000060 */
[----:B------:R-:W-:Y:S01]  /*3e70*/  LDS R97, [R59.X4+0x2220] ;  /* 0x002220003b617984 */ /* 0x000fe20000004800 */
[C---:B------:R-:W-:Y:S02]  /*3e80*/  FFMA R84, R24.reuse, R49, R91 ;  /* 0x0000003118547223 */ /* 0x040fe4000000005b */
[C---:B------:R-:W-:Y:S01]  /*3e90*/  FFMA R80, R24.reuse, R65, R81 ;  /* 0x0000004118507223 */ /* 0x040fe20000000051 */
[----:B------:R-:W3:Y:S01]  /*3ea0*/  LDS R96, [R59.X4+0x1ae8] ;  /* 0x001ae8003b607984 */ /* 0x000ee20000004800 */
[----:B------:R-:W-:-:S02]  /*3eb0*/  FFMA R52, R24, R63, R52 ;  /* 0x0000003f18347223 */ /* 0x000fc40000000034 */
[----:B------:R-:W-:Y:S02]  /*3ec0*/  FFMA R48, R63, R28, R71 ;  /* 0x0000001c3f307223 */ /* 0x000fe40000000047 */
[----:B------:R-:W-:Y:S02]  /*3ed0*/  FFMA R24, R24, R53, R69 ;  /* 0x0000003518187223 */ /* 0x000fe40000000045 */
[C---:B0-----:R-:W-:Y:S02]  /*3ee0*/  FFMA R71, R41.reuse, R32, R40 ;  /* 0x0000002029477223 */ /* 0x041fe40000000028 */
[----:B-1----:R-:W-:Y:S02]  /*3ef0*/  FFMA R42, R41, R36, R42 ;  /* 0x00000024292a7223 */ /* 0x002fe4000000002a */
[C---:B------:R-:W-:Y:S02]  /*3f00*/  FFMA R69, R45.reuse, R28, R86 ;  /* 0x0000001c2d457223 */ /* 0x040fe40000000056 */
[C---:B------:R-:W-:Y:S01]  /*3f10*/  FFMA R81, R45.reuse, R32, R46 ;  /* 0x000000202d517223 */ /* 0x040fe2000000002e */
[----:B------:R-:W0:Y:S01]  /*3f20*/  LDS R86, [R59.X4+0x1b20] ;  /* 0x001b20003b567984 */ /* 0x000e220000004800 */
[----:B------:R-:W-:-:S02]  /*3f30*/  FFMA R41, R45, R36, R44 ;  /* 0x000000242d297223 */ /* 0x000fc4000000002c */
[-C--:B------:R-:W-:Y:S01]  /*3f40*/  FFMA R54, R67, R32.reuse, R54 ;  /* 0x0000002043367223 */ /* 0x080fe20000000036 */
[----:B------:R-:W-:Y:S01]  /*3f50*/  LDS R45, [R59.X4+0x1b90] ;  /* 0x001b90003b2d7984 */ /* 0x000fe20000004800 */
[-C--:B------:R-:W-:Y:S02]  /*3f60*/  FFMA R93, R49, R32.reuse, R93 ;  /* 0x00000020315d7223 */ /* 0x080fe4000000005d */
[-C--:B------:R-:W-:Y:S02]  /*3f70*/  FFMA R79, R65, R32.reuse, R79 ;  /* 0x00000020414f7223 */ /* 0x080fe4000000004f */
[-C--:B------:R-:W-:Y:S02]  /*3f80*/  FFMA R46, R63, R32.reuse, R75 ;  /* 0x000000203f2e7223 */ /* 0x080fe4000000004b */
[----:B------:R-:W-:Y:S01]  /*3f90*/  FFMA R40, R53, R32, R85 ;  /* 0x0000002035287223 */ /* 0x000fe20000000055 */
[----:B------:R-:W-:Y:S01]  /*3fa0*/  LDS R75, [R59.X4+0x1d50] ;  /* 0x001d50003b4b7984 */ /* 0x000fe20000004800 */
[----:B------:R-:W-:-:S03]  /*3fb0*/  FFMA R95, R67, R28, R95 ;  /* 0x0000001c435f7223 */ /* 0x000fc6000000005f */
[----:B------:R-:W1:Y:S01]  /*3fc0*/  LDS R32, [R59.X4+0x1b58] ;  /* 0x001b58003b207984 */ /* 0x000e620000004800 */
[-C--:B------:R-:W-:Y:S02]  /*3fd0*/  FFMA R47, R49, R28.reuse, R98 ;  /* 0x0000001c312f7223 */ /* 0x080fe40000000062 */
[----:B------:R-:W-:Y:S02]  /*3fe0*/  FFMA R94, R65, R28, R94 ;  /* 0x0000001c415e7223 */ /* 0x000fe4000000005e */
[----:B------:R-:W-:Y:S02]  /*3ff0*/  FFMA R88, R49, R36, R88 ;  /* 0x0000002431587223 */ /* 0x000fe40000000058 */
[----:B------:R-:W-:Y:S01]  /*4000*/  FFMA R28, R53, R28, R83 ;  /* 0x0000001c351c7223 */ /* 0x000fe20000000053 */
[----:B------:R-:W5:Y:S01]  /*4010*/  LDS R49, [R59.X4+0x1c00] ;  /* 0x001c00003b317984 */ /* 0x000f620000004800 */
[-C--:B------:R-:W-:Y:S02]  /*4020*/  FFMA R77, R63, R36.reuse, R77 ;  /* 0x000000243f4d7223 */ /* 0x080fe4000000004d */
[----:B------:R-:W-:Y:S01]  /*4030*/  FFMA R89, R53, R36, R89 ;  /* 0x0000002435597223 */ /* 0x000fe20000000059 */
[----:B------:R-:W1:Y:S01]  /*4040*/  LDS R63, [R59.X4+0x1bc8] ;  /* 0x001bc8003b3f7984 */ /* 0x000e620000004800 */
[----:B----4-:R-:W-:-:S02]  /*4050*/  FFMA R44, R82, R29, R55 ;  /* 0x0000001d522c7223 */ /* 0x010fc40000000037 */
[----:B------:R-:W-:Y:S01]  /*4060*/  FFMA R98, R90, R37, R41 ;  /* 0x000000255a627223 */ /* 0x000fe20000000029 */
[----:B------:R-:W4:Y:S01]  /*4070*/  LDS R53, [R59.X4+0x1c38] ;  /* 0x001c38003b357984 */ /* 0x000f220000004800 */
[----:B--2---:R-:W-:-:S03]  /*4080*/  FFMA R100, R78, R25, R43 ;  /* 0x000000194e647223 */ /* 0x004fc6000000002b */
[----:B------:R-:W2:Y:S04]  /*4090*/  LDS R55, [R59.X4+0x1c70] ;  /* 0x001c70003b377984 */ /* 0x000ea80000004800 */
[----:B------:R-:W2:Y:S04]  /*40a0*/  LDS R41, [R59.X4+0x1ca8] ;  /* 0x001ca8003b297984 */ /* 0x000ea80000004800 */
[----:B------:R-:W2:Y:S01]  /*40b0*/  LDS R43, [R59.X4+0x1ce0] ;  /* 0x001ce0003b2b7984 */ /* 0x000ea20000004800 */
[----:B------:R-:W-:Y:S02]  /*40c0*/  FFMA R50, R67, R36, R50 ;  /* 0x0000002443327223 */ /* 0x000fe40000000032 */
[C---:B------:R-:W-:Y:S01]  /*40d0*/  FFMA R87, R82.reuse, R25, R87 ;  /* 0x0000001952577223 */ /* 0x040fe20000000057 */
[----:B------:R-:W-:Y:S01]  /*40e0*/  LDS R67, [R59.X4+0x1fb8] ;  /* 0x001fb8003b437984 */ /* 0x000fe20000004800 */
[----:B------:R-:W-:-:S02]  /*40f0*/  FFMA R71, R82, R33, R71 ;  /* 0x0000002152477223 */ /* 0x000fc40000000047 */
[----:B------:R-:W-:Y:S02]  /*4100*/  FFMA R82, R82, R37, R42 ;  /* 0x0000002552527223 */ /* 0x000fe4000000002a */
[----:B------:R-:W-:Y:S02]  /*4110*/  FFMA R51, R90, R25, R51 ;  /* 0x000000195a337223 */ /* 0x000fe40000000033 */
[C---:B------:R-:W-:Y:S02]  /*4120*/  FFMA R95, R78.reuse, R29, R95 ;  /* 0x0000001d4e5f7223 */ /* 0x040fe4000000005f */
[C---:B------:R-:W-:Y:S02]  /*4130*/  FFMA R54, R78.reuse, R33, R54 ;  /* 0x000000214e367223 */ /* 0x040fe40000000036 */
[----:B------:R-:W-:Y:S02]  /*4140*/  FFMA R106, R78, R37, R50 ;  /* 0x000000254e6a7223 */ /* 0x000fe40000000032 */
[----:B------:R-:W-:-:S02]  /*4150*/  FFMA R84, R92, R25, R84 ;  /* 0x000000195c547223 */ /* 0x000fc40000000054 */
[-C--:B---3--:R-:W-:Y:S02]  /*4160*/  FFMA R42, R96, R25.reuse, R80 ;  /* 0x00000019602a7223 */ /* 0x088fe40000000050 */
[----:B0-----:R-:W-:Y:S02]  /*4170*/  FFMA R52, R86, R25, R52 ;  /* 0x0000001956347223 */ /* 0x001fe40000000034 */
[----:B------:R-:W-:Y:S02]  /*4180*/  FFMA R73, R65, R36, R73 ;  /* 0x0000002441497223 */ /* 0x000fe40000000049 */
[-C--:B------:R-:W-:Y:S01]  /*4190*/  FFMA R81, R90, R33.reuse, R81 ;  /* 0x000000215a517223 */ /* 0x080fe20000000051 */
[----:B------:R-:W0:Y:S01]  /*41a0*/  LDS R36, [R59.X4+0x1d18] ;  /* 0x001d18003b247984 */ /* 0x000e220000004800 */
[----:B------:R-:W-:Y:S02]  /*41b0*/  FFMA R50, R96, R33, R79 ;  /* 0x0000002160327223 */ /* 0x000fe4000000004f */
[----:B-1----:R-:W-:Y:S01]  /*41c0*/  FFMA R25, R32, R25, R24 ;  /* 0x0000001920197223 */ /* 0x002fe20000000018 */
[----:B------:R-:W1:Y:S01]  /*41d0*/  LDS R79, [R59.X4+0x1d88] ;  /* 0x001d88003b4f7984 */ /* 0x000e620000004800 */
[----:B------:R-:W-:-:S02]  /*41e0*/  FFMA R69, R90, R29, R69 ;  /* 0x0000001d5a457223 */ /* 0x000fc40000000045 */
[C---:B-----5:R-:W-:Y:S01]  /*41f0*/  FFMA R100, R49.reuse, R26, R100 ;  /* 0x0000001a31647223 */ /* 0x060fe20000000064 */
[----:B------:R-:W-:Y:S01]  /*4200*/  LDS R65, [R59.X4+0x1ff0] ;  /* 0x001ff0003b417984 */ /* 0x000fe20000004800 */
[C---:B------:R-:W-:Y:S02]  /*4210*/  FFMA R102, R49.reuse, R30, R95 ;  /* 0x0000001e31667223 */ /* 0x040fe4000000005f */
[C---:B------:R-:W-:Y:S02]  /*4220*/  FFMA R104, R49.reuse, R34, R54 ;  /* 0x0000002231687223 */ /* 0x040fe40000000036 */
[----:B------:R-:W-:Y:S01]  /*4230*/  FFMA R106, R49, R38, R106 ;  /* 0x00000026316a7223 */ /* 0x000fe2000000006a */
[----:B------:R-:W-:Y:S01]  /*4240*/  LDS R54, [R59.X4+0x2028] ;  /* 0x002028003b367984 */ /* 0x000fe20000004800 */
[----:B------:R-:W-:Y:S02]  /*4250*/  FFMA R114, R92, R37, R88 ;  /* 0x000000255c727223 */ /* 0x000fe40000000058 */
[----:B------:R-:W-:-:S02]  /*4260*/  FFMA R94, R96, R29, R94 ;  /* 0x0000001d605e7223 */ /* 0x000fc4000000005e */
[----:B------:R-:W-:Y:S02]  /*4270*/  FFMA R73, R96, R37, R73 ;  /* 0x0000002560497223 */ /* 0x000fe40000000049 */
[----:B------:R-:W-:Y:S02]  /*4280*/  FFMA R40, R32, R33, R40 ;  /* 0x0000002120287223 */ /* 0x000fe40000000028 */
[-C--:B------:R-:W-:Y:S02]  /*4290*/  FFMA R85, R45, R26.reuse, R87 ;  /* 0x0000001a2d557223 */ /* 0x080fe40000000057 */
[-C--:B------:R-:W-:Y:S01]  /*42a0*/  FFMA R78, R63, R26.reuse, R51 ;  /* 0x0000001a3f4e7223 */ /* 0x080fe20000000033 */
[----:B------:R-:W-:Y:S01]  /*42b0*/  LDS R87, [R59.X4+0x1e30] ;  /* 0x001e30003b577984 */ /* 0x000fe20000004800 */
[-C--:B----4-:R-:W-:Y:S02]  /*42c0*/  FFMA R108, R53, R26.reuse, R84 ;  /* 0x0000001a356c7223 */ /* 0x090fe40000000054 */
[----:B--2---:R-:W-:-:S02]  /*42d0*/  FFMA R49, R55, R26, R42 ;  /* 0x0000001a37317223 */ /* 0x004fc4000000002a */
[----:B------:R-:W-:Y:S02]  /*42e0*/  FFMA R90, R41, R26, R52 ;  /* 0x0000001a295a7223 */ /* 0x000fe40000000034 */
[C---:B------:R-:W-:Y:S01]  /*42f0*/  FFMA R47, R92.reuse, R29, R47 ;  /* 0x0000001d5c2f7223 */ /* 0x040fe2000000002f */
[----:B------:R-:W-:Y:S01]  /*4300*/  LDS R52, [R59.X4+0x2060] ;  /* 0x002060003b347984 */ /* 0x000fe20000004800 */
[----:B------:R-:W-:Y:S02]  /*4310*/  FFMA R93, R92, R33, R93 ;  /* 0x000000215c5d7223 */ /* 0x000fe4000000005d */
[C---:B------:R-:W-:Y:S02]  /*4320*/  FFMA R88, R86.reuse, R29, R48 ;  /* 0x0000001d56587223 */ /* 0x040fe40000000030 */
[C---:B------:R-:W-:Y:S02]  /*4330*/  FFMA R46, R86.reuse, R33, R46 ;  /* 0x00000021562e7223 */ /* 0x040fe4000000002e */
[----:B------:R-:W-:-:S02]  /*4340*/  FFMA R77, R86, R37, R77 ;  /* 0x00000025564d7223 */ /* 0x000fc4000000004d */
[C---:B------:R-:W-:Y:S02]  /*4350*/  FFMA R28, R32.reuse, R29, R28 ;  /* 0x0000001d201c7223 */ /* 0x040fe4000000001c */
[----:B------:R-:W-:Y:S02]  /*4360*/  FFMA R89, R32, R37, R89 ;  /* 0x0000002520597223 */ /* 0x000fe40000000059 */
[-C--:B------:R-:W-:Y:S01]  /*4370*/  FFMA R96, R63, R34.reuse, R81 ;  /* 0x000000223f607223 */ /* 0x080fe20000000051 */
[----:B------:R-:W-:Y:S01]  /*4380*/  LDS R37, [R59.X4+0x1f10] ;  /* 0x001f10003b257984 */ /* 0x000fe20000004800 */
[----:B------:R-:W-:Y:S02]  /*4390*/  FFMA R84, R55, R34, R50 ;  /* 0x0000002237547223 */ /* 0x000fe40000000032 */
[----:B------:R-:W-:Y:S01]  /*43a0*/  FFMA R26, R43, R26, R25 ;  /* 0x0000001a2b1a7223 */ /* 0x000fe20000000019 */
[----:B------:R-:W2:Y:S01]  /*43b0*/  LDS R81, [R59.X4+0x1dc0] ;  /* 0x001dc0003b517984 */ /* 0x000ea20000004800 */
[----:B------:R-:W-:-:S02]  /*43c0*/  FFMA R29, R45, R30, R44 ;  /* 0x0000001e2d1d7223 */ /* 0x000fc4000000002c */
[C---:B------:R-:W-:Y:S01]  /*43d0*/  FFMA R33, R45.reuse, R34, R71 ;  /* 0x000000222d217223 */ /* 0x040fe20000000047 */
[----:B------:R-:W3:Y:S01]  /*43e0*/  LDS R50, [R59.X4+0x1df8] ;  /* 0x001df8003b327984 */ /* 0x000ee20000004800 */
[----:B------:R-:W-:-:S03]  /*43f0*/  FFMA R45, R45, R38, R82 ;  /* 0x000000262d2d7223 */ /* 0x000fc60000000052 */
[----:B------:R-:W4:Y:S01]  /*4400*/  LDS R25, [R59.X4+0x1e68] ;  /* 0x001e68003b197984 */ /* 0x000f220000004800 */
[-C--:B------:R-:W-:Y:S02]  /*4410*/  FFMA R51, R55, R30.reuse, R94 ;  /* 0x0000001e37337223 */ /* 0x080fe4000000005e */
[C---:B------:R-:W-:Y:S01]  /*4420*/  FFMA R80, R63.reuse, R30, R69 ;  /* 0x0000001e3f507223 */ /* 0x040fe20000000045 */
[----:B------:R-:W-:Y:S01]  /*4430*/  LDS R32, [R59.X4+0x2178] ;  /* 0x002178003b207984 */ /* 0x000fe20000004800 */
[----:B------:R-:W-:Y:S02]  /*4440*/  FFMA R98, R63, R38, R98 ;  /* 0x000000263f627223 */ /* 0x000fe40000000062 */
[C---:B------:R-:W-:Y:S01]  /*4450*/  FFMA R110, R53.reuse, R30, R47 ;  /* 0x0000001e356e7223 */ /* 0x040fe2000000002f */
[----:B------:R-:W-:Y:S01]  /*4460*/  LDS R63, [R59.X4+0x1f48] ;  /* 0x001f48003b3f7984 */ /* 0x000fe20000004800 */
[C---:B------:R-:W-:Y:S02]  /*4470*/  FFMA R112, R53.reuse, R34, R93 ;  /* 0x0000002235707223 */ /* 0x040fe4000000005d */
[-C--:B------:R-:W-:Y:S01]  /*4480*/  FFMA R114, R53, R38.reuse, R114 ;  /* 0x0000002635727223 */ /* 0x080fe20000000072 */
[----:B------:R-:W-:Y:S01]  /*4490*/  LDS R69, [R59.X4+0x1f80] ;  /* 0x001f80003b457984 */ /* 0x000fe20000004800 */
        /* <DEDUP_REMOVED lines=8> */
[----:B------:R-:W-:Y:S01]  /*4520*/  LDS R28, [R59.X4+0x2098] ;  /* 0x002098003b1c7984 */ /* 0x000fe20000004800 */
[----:B------:R-:W-:-:S03]  /*4530*/  FFMA R94, R43, R38, R89 ;  /* 0x000000262b5e7223 */ /* 0x000fc60000000059 */
[----:B------:R-:W5:Y:S01]  /*4540*/  LDS.128 R40, [R61+0x3150] ;  /* 0x003150003d287984 */ /* 0x000f620000000c00 */
[----:B0-----:R-:W-:Y:S02]  /*4550*/  FFMA R30, R36, R39, R45 ;  /* 0x00000027241e7223 */ /* 0x001fe4000000002d */
[C---:B------:R-:W-:Y:S01]  /*4560*/  FFMA R91, R75.reuse, R27, R78 ;  /* 0x0000001b4b5b7223 */ /* 0x040fe2000000004e */
[----:B------:R-:W0:Y:S01]  /*4570*/  LDS.128 R44, [R61+0x31d0] ;  /* 0x0031d0003d2c7984 */ /* 0x000e220000000c00 */
[----:B------:R-:W-:Y:S02]  /*4580*/  FFMA R71, R75, R31, R80 ;  /* 0x0000001f4b477223 */ /* 0x000fe40000000050 */
[C---:B-1----:R-:W-:Y:S01]  /*4590*/  FFMA R100, R79.reuse, R27, R100 ;  /* 0x0000001b4f647223 */ /* 0x042fe20000000064 */
[----:B------:R-:W1:Y:S01]  /*45a0*/  LDS R38, [R59.X4+0x20d0] ;  /* 0x0020d0003b267984 */ /* 0x000e620000004800 */
[C---:B------:R-:W-:Y:S02]  /*45b0*/  FFMA R83, R79.reuse, R31, R102 ;  /* 0x0000001f4f537223 */ /* 0x040fe40000000066 */
[C---:B------:R-:W-:Y:S01]  /*45c0*/  FFMA R77, R79.reuse, R35, R104 ;  /* 0x000000234f4d7223 */ /* 0x040fe20000000068 */
[----:B------:R-:W-:Y:S01]  /*45d0*/  LDS R34, [R59.X4+0x2140] ;  /* 0x002140003b227984 */ /* 0x000fe20000004800 */
[----:B------:R-:W-:-:S02]  /*45e0*/  FFMA R78, R79, R39, R106 ;  /* 0x000000274f4e7223 */ /* 0x000fc4000000006a */
[C---:B------:R-:W-:Y:S02]  /*45f0*/  FFMA R85, R36.reuse, R27, R85 ;  /* 0x0000001b24557223 */ /* 0x040fe40000000055 */
[C---:B------:R-:W-:Y:S02]  /*4600*/  FFMA R29, R36.reuse, R31, R29 ;  /* 0x0000001f241d7223 */ /* 0x040fe4000000001d */
[----:B------:R-:W-:Y:S02]  /*4610*/  FFMA R33, R36, R35, R33 ;  /* 0x0000002324217223 */ /* 0x000fe40000000021 */
[C---:B--2---:R-:W-:Y:S01]  /*4620*/  FFMA R108, R81.reuse, R27, R108 ;  /* 0x0000001b516c7223 */ /* 0x044fe2000000006c */
[----:B------:R-:W2:Y:S01]  /*4630*/  LDS R36, [R59.X4+0x2108] ;  /* 0x002108003b247984 */ /* 0x000ea20000004800 */
[C---:B------:R-:W-:Y:S02]  /*4640*/  FFMA R110, R81.reuse, R31, R110 ;  /* 0x0000001f516e7223 */ /* 0x040fe4000000006e */
[----:B------:R-:W-:-:S02]  /*4650*/  FFMA R79, R81, R35, R112 ;  /* 0x00000023514f7223 */ /* 0x000fc40000000070 */
[----:B------:R-:W-:Y:S02]  /*4660*/  FFMA R80, R81, R39, R114 ;  /* 0x0000002751507223 */ /* 0x000fe40000000072 */
[CC--:B---3--:R-:W-:Y:S02]  /*4670*/  FFMA R93, R50.reuse, R27.reuse, R49 ;  /* 0x0000001b325d7223 */ /* 0x0c8fe40000000031 */
[-C--:B------:R-:W-:Y:S02]  /*4680*/  FFMA R95, R87, R27.reuse, R90 ;  /* 0x0000001b575f7223 */ /* 0x080fe4000000005a */
[----:B----4-:R-:W-:Y:S02]  /*4690*/  FFMA R26, R25, R27, R26 ;  /* 0x0000001b191a7223 */ /* 0x010fe4000000001a */
[C---:B------:R-:W-:Y:S02]  /*46a0*/  FFMA R89, R50.reuse, R31, R51 ;  /* 0x0000001f32597223 */ /* 0x040fe40000000033 */
[----:B------:R-:W-:-:S02]  /*46b0*/  FFMA R84, R50, R35, R84 ;  /* 0x0000002332547223 */ /* 0x000fc40000000054 */
[----:B------:R-:W-:Y:S02]  /*46c0*/  FFMA R81, R50, R39, R48 ;  /* 0x0000002732517223 */ /* 0x000fe40000000030 */
[----:B------:R-:W-:Y:S01]  /*46d0*/  FFMA R73, R75, R35, R96 ;  /* 0x000000234b497223 */ /* 0x000fe20000000060 */
[----:B------:R-:W3:Y:S01]  /*46e0*/  LDS.128 R48, [R61+0x3250] ;  /* 0x003250003d307984 */ /* 0x000ee20000000c00 */
[----:B------:R-:W-:Y:S02]  /*46f0*/  FFMA R90, R87, R31, R88 ;  /* 0x0000001f575a7223 */ /* 0x000fe40000000058 */
[----:B------:R-:W-:Y:S02]  /*4700*/  FFMA R75, R75, R39, R98 ;  /* 0x000000274b4b7223 */ /* 0x000fe40000000062 */
[C---:B------:R-:W-:Y:S02]  /*4710*/  FFMA R88, R87.reuse, R35, R24 ;  /* 0x0000002357587223 */ /* 0x040fe40000000018 */
[----:B------:R-:W-:-:S02]  /*4720*/  FFMA R82, R87, R39, R82 ;  /* 0x0000002757527223 */ /* 0x000fc40000000052 */
[C---:B------:R-:W-:Y:S02]  /*4730*/  FFMA R86, R25.reuse, R31, R86 ;  /* 0x0000001f19567223 */ /* 0x040fe40000000056 */
[C---:B------:R-:W-:Y:S02]  /*4740*/  FFMA R92, R25.reuse, R35, R92 ;  /* 0x00000023195c7223 */ /* 0x040fe4000000005c */
[----:B------:R-:W-:Y:S02]  /*4750*/  FFMA R94, R25, R39, R94 ;  /* 0x00000027195e7223 */ /* 0x000fe4000000005e */
[C---:B-----5:R-:W-:Y:S02]  /*4760*/  FFMA R85, R40.reuse, R55, R85 ;  /* 0x0000003728557223 */ /* 0x060fe40000000055 */
[C---:B------:R-:W-:Y:S02]  /*4770*/  FFMA R87, R40.reuse, R53, R91 ;  /* 0x0000003528577223 */ /* 0x040fe4000000005b */
[----:B------:R-:W-:-:S02]  /*4780*/  FFMA R35, R40, R37, R100 ;  /* 0x0000002528237223 */ /* 0x000fc40000000064 */
[C---:B------:R-:W-:Y:S02]  /*4790*/  FFMA R108, R40.reuse, R63, R108 ;  /* 0x0000003f286c7223 */ /* 0x040fe4000000006c */
[C---:B------:R-:W-:Y:S02]  /*47a0*/  FFMA R39, R40.reuse, R69, R93 ;  /* 0x0000004528277223 */ /* 0x040fe4000000005d */
[C---:B------:R-:W-:Y:S02]  /*47b0*/  FFMA R31, R40.reuse, R67, R95 ;  /* 0x00000043281f7223 */ /* 0x040fe4000000005f */
[----:B------:R-:W-:Y:S01]  /*47c0*/  FFMA R40, R40, R65, R26 ;  /* 0x0000004128287223 */ /* 0x000fe2000000001a */
[----:B------:R-:W-:Y:S04]  /*47d0*/  LDS R95, [R59.X4+0x21b0] ;  /* 0x0021b0003b5f7984 */ /* 0x000fe80000004800 */
[----:B------:R-:W4:Y:S01]  /*47e0*/  LDS.128 R24, [R61+0x32d0] ;  /* 0x0032d0003d187984 */ /* 0x000f220000000c00 */
[----:B0-----:R-:W-:-:S02]  /*47f0*/  FFMA R29, R55, R44, R29 ;  /* 0x0000002c371d7223 */ /* 0x001fc4000000001d */
[-C--:B------:R-:W-:Y:S02]  /*4800*/  FFMA R71, R53, R44.reuse, R71 ;  /* 0x0000002c35477223 */ /* 0x080fe40000000047 */
[-C--:B------:R-:W-:Y:S02]  /*4810*/  FFMA R83, R37, R44.reuse, R83 ;  /* 0x0000002c25537223 */ /* 0x080fe40000000053 */
[----:B------:R-:W-:Y:S02]  /*4820*/  FFMA R91, R54, R41, R85 ;  /* 0x00000029365b7223 */ /* 0x000fe40000000055 */
[-C--:B------:R-:W-:Y:S02]  /*4830*/  FFMA R110, R63, R44.reuse, R110 ;  /* 0x0000002c3f6e7223 */ /* 0x080fe4000000006e */
[-C--:B------:R-:W-:Y:S02]  /*4840*/  FFMA R96, R69, R44.reuse, R89 ;  /* 0x0000002c45607223 */ /* 0x080fe40000000059 */
[----:B------:R-:W-:-:S02]  /*4850*/  FFMA R90, R67, R44, R90 ;  /* 0x0000002c435a7223 */ /* 0x000fc4000000005a */
[-C--:B------:R-:W-:Y:S02]  /*4860*/  FFMA R87, R52, R41.reuse, R87 ;  /* 0x0000002934577223 */ /* 0x080fe40000000057 */
[-C--:B------:R-:W-:Y:S02]  /*4870*/  FFMA R35, R28, R41.reuse, R35 ;  /* 0x000000291c237223 */ /* 0x080fe40000000023 */
[-C--:B-1----:R-:W-:Y:S02]  /*4880*/  FFMA R85, R38, R41.reuse, R108 ;  /* 0x0000002926557223 */ /* 0x082fe4000000006c */
[-C--:B--2---:R-:W-:Y:S02]  /*4890*/  FFMA R39, R36, R41.reuse, R39 ;  /* 0x0000002924277223 */ /* 0x084fe40000000027 */
[----:B------:R-:W-:Y:S02]  /*48a0*/  FFMA R31, R34, R41, R31 ;  /* 0x00000029221f7223 */ /* 0x000fe4000000001f */
[----:B------:R-:W-:-:S02]  /*48b0*/  FFMA R86, R65, R44, R86 ;  /* 0x0000002c41567223 */ /* 0x000fc40000000056 */
[----:B------:R-:W-:Y:S02]  /*48c0*/  FFMA R41, R32, R41, R40 ;  /* 0x0000002920297223 */ /* 0x000fe40000000028 */
[----:B---3--:R-:W-:Y:S02]  /*48d0*/  FFMA R79, R63, R48, R79 ;  /* 0x000000303f4f7223 */ /* 0x008fe4000000004f */
[-C--:B------:R-:W-:Y:S02]  /*48e0*/  FFMA R40, R54, R45.reuse, R29 ;  /* 0x0000002d36287223 */ /* 0x080fe4000000001d */
[-C--:B------:R-:W-:Y:S02]  /*48f0*/  FFMA R93, R52, R45.reuse, R71 ;  /* 0x0000002d345d7223 */ /* 0x080fe40000000047 */
[-C--:B------:R-:W-:Y:S02]  /*4900*/  FFMA R89, R28, R45.reuse, R83 ;  /* 0x0000002d1c597223 */ /* 0x080fe40000000053 */
[----:B------:R-:W-:-:S02]  /*4910*/  FFMA R83, R38, R45, R110 ;  /* 0x0000002d26537223 */ /* 0x000fc4000000006e */
[-C--:B------:R-:W-:Y:S02]  /*4920*/  FFMA R71, R36, R45.reuse, R96 ;  /* 0x0000002d24477223 */ /* 0x080fe40000000060 */
[-C--:B------:R-:W-:Y:S02]  /*4930*/  FFMA R29, R34, R45.reuse, R90 ;  /* 0x0000002d221d7223 */ /* 0x080fe4000000005a */
[----:B------:R-:W-:Y:S02]  /*4940*/  FFMA R45, R32, R45, R86 ;  /* 0x0000002d202d7223 */ /* 0x000fe40000000056 */
[-C--:B------:R-:W-:Y:S02]  /*4950*/  FFMA R44, R55, R48.reuse, R33 ;  /* 0x00000030372c7223 */ /* 0x080fe40000000021 */
[-C--:B------:R-:W-:Y:S01]  /*4960*/  FFMA R73, R53, R48.reuse, R73 ;  /* 0x0000003035497223 */ /* 0x080fe20000000049 */
[----:B------:R-:W-:Y:S01]  /*4970*/  LDS R33, [R59.X4+0x2290] ;  /* 0x002290003b217984 */ /* 0x000fe20000004800 */
[----:B------:R-:W-:-:S02]  /*4980*/  FFMA R86, R37, R48, R77 ;  /* 0x0000003025567223 */ /* 0x000fc4000000004d */
[-C--:B------:R-:W-:Y:S01]  /*4990*/  FFMA R96, R69, R48.reuse, R84 ;  /* 0x0000003045607223 */ /* 0x080fe20000000054 */
[----:B------:R-:W0:Y:S01]  /*49a0*/  LDS R77, [R59.X4+0x2258] ;  /* 0x002258003b4d7984 */ /* 0x000e220000004800 */
[-C--:B------:R-:W-:Y:S02]  /*49b0*/  FFMA R98, R67, R48.reuse, R88 ;  /* 0x0000003043627223 */ /* 0x080fe40000000058 */
[----:B------:R-:W-:Y:S02]  /*49c0*/  FFMA R92, R65, R48, R92 ;  /* 0x00000030415c7223 */ /* 0x000fe4000000005c */
[----:B----4-:R-:W-:Y:S02]  /*49d0*/  FFMA R78, R37, R24, R78 ;  /* 0x00000018254e7223 */ /* 0x010fe4000000004e */
[-C--:B------:R-:W-:Y:S01]  /*49e0*/  FFMA R48, R38, R49.reuse, R79 ;  /* 0x0000003126307223 */ /* 0x080fe2000000004f */
[----:B------:R-:W-:Y:S01]  /*49f0*/  LDS R37, [R59.X4+0x2300] ;  /* 0x002300003b257984 */ /* 0x000fe20000004800 */
[----:B------:R-:W-:-:S03]  /*4a00*/  FFMA R84, R28, R49, R86 ;  /* 0x000000311c547223 */ /* 0x000fc60000000056 */
[----:B------:R-:W1:Y:S01]  /*4a10*/  LDS R79, [R59.X4+0x22c8] ;  /* 0x0022c8003b4f7984 */ /* 0x000e620000004800 */
[-C--:B------:R-:W-:Y:S02]  /*4a20*/  FFMA R55, R55, R24.reuse, R30 ;  /* 0x0000001837377223 */ /* 0x080fe4000000001e */
[----:B------:R-:W-:Y:S01]  /*4a30*/  FFMA R78, R28, R25, R78 ;  /* 0x000000191c4e7223 */ /* 0x000fe2000000004e */
[----:B------:R-:W2:Y:S01]  /*4a40*/  LDS R30, [R59.X4+0x2338] ;  /* 0x002338003b1e7984 */ /* 0x000ea20000004800 */
[----:B------:R-:W-:-:S03]  /*4a50*/  FFMA R82, R67, R24, R82 ;  /* 0x0000001843527223 */ /* 0x000fc60000000052 */
[----:B------:R-:W3:Y:S01]  /*4a60*/  LDS R28, [R59.X4+0x23a8] ;  /* 0x0023a8003b1c7984 */ /* 0x000ee20000004800 */
[----:B------:R-:W-:-:S03]  /*4a70*/  FFMA R88, R52, R49, R73 ;  /* 0x0000003134587223 */ /* 0x000fc60000000049 */
[----:B------:R-:W4:Y:S01]  /*4a80*/  LDS R86, [R59.X4+0x2370] ;  /* 0x002370003b567984 */ /* 0x000f220000004800 */
[C---:B------:R-:W-:Y:S02]  /*4a90*/  FFMA R73, R34.reuse, R49, R98 ;  /* 0x0000003122497223 */ /* 0x040fe40000000062 */
[----:B------:R-:W-:Y:S01]  /*4aa0*/  FFMA R104, R34, R25, R82 ;  /* 0x0000001922687223 */ /* 0x000fe20000000052 */
[----:B------:R-:W-:Y:S04]  /*4ab0*/  LDS R98, [R59.X4+0x2aa8] ;  /* 0x002aa8003b627984 */ /* 0x000fe80000004800 */
[----:B------:R-:W5:Y:S01]  /*4ac0*/  LDS R34, [R59.X4+0x23e0] ;  /* 0x0023e0003b227984 */ /* 0x000f620000004800 */
[-C--:B------:R-:W-:Y:S02]  /*4ad0*/  FFMA R75, R53, R24.reuse, R75 ;  /* 0x00000018354b7223 */ /* 0x080fe4000000004b */
[----:B------:R-:W-:-:S02]  /*4ae0*/  FFMA R80, R63, R24, R80 ;  /* 0x000000183f507223 */ /* 0x000fc40000000050 */
[-C--:B------:R-:W-:Y:S02]  /*4af0*/  FFMA R81, R69, R24.reuse, R81 ;  /* 0x0000001845517223 */ /* 0x080fe40000000051 */
[----:B------:R-:W-:Y:S02]  /*4b00*/  FFMA R94, R65, R24, R94 ;  /* 0x00000018415e7223 */ /* 0x000fe4000000005e */
[C---:B------:R-:W-:Y:S02]  /*4b10*/  FFMA R90, R54.reuse, R49, R44 ;  /* 0x00000031365a7223 */ /* 0x040fe4000000002c */
[-C--:B------:R-:W-:Y:S02]  /*4b20*/  FFMA R55, R54, R25.reuse, R55 ;  /* 0x0000001936377223 */ /* 0x080fe40000000037 */
[----:B------:R-:W-:Y:S02]  /*4b30*/  FFMA R75, R52, R25, R75 ;  /* 0x00000019344b7223 */ /* 0x000fe4000000004b */
[----:B------:R-:W-:-:S02]  /*4b40*/  FFMA R44, R36, R49, R96 ;  /* 0x00000031242c7223 */ /* 0x000fc40000000060 */
[----:B------:R-:W-:Y:S01]  /*4b50*/  FFMA R80, R38, R25, R80 ;  /* 0x0000001926507223 */ /* 0x000fe20000000050 */
[----:B------:R-:W-:Y:S01]  /*4b60*/  LDS R96, [R59.X4+0x2a70] ;  /* 0x002a70003b607984 */ /* 0x000fe20000004800 */
[----:B------:R-:W-:Y:S02]  /*4b70*/  FFMA R49, R32, R49, R92 ;  /* 0x0000003120317223 */ /* 0x000fe4000000005c */
[-C--:B------:R-:W-:Y:S01]  /*4b80*/  FFMA R81, R36, R25.reuse, R81 ;  /* 0x0000001924517223 */ /* 0x080fe20000000051 */
[----:B------:R-:W-:Y:S01]  /*4b90*/  LDS R38, [R59.X4+0x2680] ;  /* 0x002680003b267984 */ /* 0x000fe20000004800 */
[----:B------:R-:W-:Y:S02]  /*4ba0*/  FFMA R94, R32, R25, R94 ;  /* 0x00000019205e7223 */ /* 0x000fe4000000005e */
[C---:B------:R-:W-:Y:S01]  /*4bb0*/  FFMA R25, R95.reuse, R42, R91 ;  /* 0x0000002a5f197223 */ /* 0x040fe2000000005b */
[----:B------:R-:W-:Y:S01]  /*4bc0*/  LDS R36, [R59.X4+0x2648] ;  /* 0x002648003b247984 */ /* 0x000fe20000004800 */
[----:B------:R-:W-:-:S02]  /*4bd0*/  FFMA R40, R95, R46, R40 ;  /* 0x0000002e5f287223 */ /* 0x000fc40000000028 */
[----:B------:R-:W-:Y:S01]  /*4be0*/  FFMA R52, R95, R50, R90 ;  /* 0x000000325f347223 */ /* 0x000fe2000000005a */
[----:B------:R-:W-:Y:S01]  /*4bf0*/  LDS R92, [R59.X4+0x2a00] ;  /* 0x002a00003b5c7984 */ /* 0x000fe20000004800 */
[C---:B------:R-:W-:Y:S02]  /*4c00*/  FFMA R53, R99.reuse, R42, R87 ;  /* 0x0000002a63357223 */ /* 0x040fe40000000057 */
[C---:B------:R-:W-:Y:S01]  /*4c10*/  FFMA R63, R99.reuse, R46, R93 ;  /* 0x0000002e633f7223 */ /* 0x040fe2000000005d */
[----:B------:R-:W-:Y:S01]  /*4c20*/  LDS R90, [R59.X4+0x29c8] ;  /* 0x0029c8003b5a7984 */ /* 0x000fe20000004800 */
[----:B------:R-:W-:Y:S02]  /*4c30*/  FFMA R54, R99, R50, R88 ;  /* 0x0000003263367223 */ /* 0x000fe40000000058 */
[-C--:B------:R-:W-:Y:S01]  /*4c40*/  FFMA R95, R95, R26.reuse, R55 ;  /* 0x0000001a5f5f7223 */ /* 0x080fe20000000037 */
[----:B------:R-:W-:Y:S01]  /*4c50*/  LDS R88, [R59.X4+0x2990] ;  /* 0x002990003b587984 */ /* 0x000fe20000004800 */
[----:B------:R-:W-:-:S02]  /*4c60*/  FFMA R99, R99, R26, R75 ;  /* 0x0000001a63637223 */ /* 0x000fc4000000004b */
[C---:B------:R-:W-:Y:S02]  /*4c70*/  FFMA R35, R97.reuse, R42, R35 ;  /* 0x0000002a61237223 */ /* 0x040fe40000000023 */
[C---:B------:R-:W-:Y:S02]  /*4c80*/  FFMA R65, R97.reuse, R46, R89 ;  /* 0x0000002e61417223 */ /* 0x040fe40000000059 */
[C---:B------:R-:W-:Y:S02]  /*4c90*/  FFMA R75, R97.reuse, R50, R84 ;  /* 0x00000032614b7223 */ /* 0x040fe40000000054 */
[-C--:B------:R-:W-:Y:S02]  /*4ca0*/  FFMA R91, R97, R26.reuse, R78 ;  /* 0x0000001a615b7223 */ /* 0x080fe4000000004e */
[C---:B0-----:R-:W-:Y:S01]  /*4cb0*/  FFMA R93, R77.reuse, R26, R80 ;  /* 0x0000001a4d5d7223 */ /* 0x041fe20000000050 */
[----:B------:R-:W-:Y:S01]  /*4cc0*/  LDS R97, [R59.X4+0x24f8] ;  /* 0x0024f8003b617984 */ /* 0x000fe20000004800 */
[----:B------:R-:W-:-:S02]  /*4cd0*/  FFMA R32, R77, R42, R85 ;  /* 0x0000002a4d207223 */ /* 0x000fc40000000055 */
[C---:B------:R-:W-:Y:S01]  /*4ce0*/  FFMA R67, R77.reuse, R46, R83 ;  /* 0x0000002e4d437223 */ /* 0x040fe20000000053 */
[----:B------:R-:W-:Y:S01]  /*4cf0*/  LDS R85, [R59.X4+0x2488] ;  /* 0x002488003b557984 */ /* 0x000fe20000004800 */
[-C--:B------:R-:W-:Y:S02]  /*4d00*/  FFMA R48, R77, R50.reuse, R48 ;  /* 0x000000324d307223 */ /* 0x080fe40000000030 */
[-C--:B------:R-:W-:Y:S01]  /*4d10*/  FFMA R80, R33, R50.reuse, R44 ;  /* 0x0000003221507223 */ /* 0x080fe2000000002c */
[----:B------:R-:W-:Y:S01]  /*4d20*/  LDS R83, [R59.X4+0x2450] ;  /* 0x002450003b537984 */ /* 0x000fe20000004800 */
[-C--:B-1----:R-:W-:Y:S02]  /*4d30*/  FFMA R102, R79, R50.reuse, R73 ;  /* 0x000000324f667223 */ /* 0x082fe40000000049 */
[----:B------:R-:W-:Y:S01]  /*4d40*/  FFMA R110, R37, R50, R49 ;  /* 0x00000032256e7223 */ /* 0x000fe20000000031 */
[----:B------:R-:W-:Y:S01]  /*4d50*/  LDS R44, [R59.X4+0x2728] ;  /* 0x002728003b2c7984 */ /* 0x000fe20000004800 */
[----:B------:R-:W-:-:S02]  /*4d60*/  FFMA R24, R33, R42, R39 ;  /* 0x0000002a21187223 */ /* 0x000fc40000000027 */
[----:B------:R-:W-:Y:S01]  /*4d70*/  FFMA R78, R33, R46, R71 ;  /* 0x0000002e214e7223 */ /* 0x000fe20000000047 */
[----:B------:R-:W0:Y:S01]  /*4d80*/  LDS R50, [R59.X4+0x2418] ;  /* 0x002418003b327984 */ /* 0x000e220000004800 */
[C---:B------:R-:W-:Y:S02]  /*4d90*/  FFMA R84, R79.reuse, R42, R31 ;  /* 0x0000002a4f547223 */ /* 0x040fe4000000001f */
[----:B------:R-:W-:Y:S01]  /*4da0*/  FFMA R100, R79, R46, R29 ;  /* 0x0000002e4f647223 */ /* 0x000fe2000000001d */
[----:B------:R-:W-:Y:S01]  /*4db0*/  LDS R49, [R59.X4+0x2920] ;  /* 0x002920003b317984 */ /* 0x000fe20000004800 */
[C---:B--2---:R-:W-:Y:S02]  /*4dc0*/  FFMA R25, R30.reuse, R43, R25 ;  /* 0x0000002b1e197223 */ /* 0x044fe40000000019 */
[C---:B------:R-:W-:Y:S02]  /*4dd0*/  FFMA R55, R30.reuse, R47, R40 ;  /* 0x0000002f1e377223 */ /* 0x040fe40000000028 */
[C---:B------:R-:W-:Y:S01]  /*4de0*/  FFMA R52, R30.reuse, R51, R52 ;  /* 0x000000331e347223 */ /* 0x040fe20000000034 */
[----:B------:R-:W-:Y:S01]  /*4df0*/  LDS R40, [R59.X4+0x26b8] ;  /* 0x0026b8003b287984 */ /* 0x000fe20000004800 */
[----:B------:R-:W-:-:S02]  /*4e00*/  FFMA R39, R30, R27, R95 ;  /* 0x0000001b1e277223 */ /* 0x000fc4000000005f */
[C---:B---3--:R-:W-:Y:S01]  /*4e10*/  FFMA R71, R28.reuse, R43, R35 ;  /* 0x0000002b1c477223 */ /* 0x048fe20000000023 */
[----:B------:R-:W-:Y:S01]  /*4e20*/  LDS R95, [R59.X4+0x24c0] ;  /* 0x0024c0003b5f7984 */ /* 0x000fe20000004800 */
[C---:B------:R-:W-:Y:S02]  /*4e30*/  FFMA R65, R28.reuse, R47, R65 ;  /* 0x0000002f1c417223 */ /* 0x040fe40000000041 */
[C---:B------:R-:W-:Y:S02]  /*4e40*/  FFMA R75, R28.reuse, R51, R75 ;  /* 0x000000331c4b7223 */ /* 0x040fe4000000004b */
[-C--:B------:R-:W-:Y:S02]  /*4e50*/  FFMA R91, R28, R27.reuse, R91 ;  /* 0x0000001b1c5b7223 */ /* 0x080fe4000000005b */
[----:B----4-:R-:W-:Y:S01]  /*4e60*/  FFMA R89, R86, R27, R99 ;  /* 0x0000001b56597223 */ /* 0x010fe20000000063 */
[----:B------:R-:W1:Y:S01]  /*4e70*/  LDS.128 R28, [R61+0x3160] ;  /* 0x003160003d1c7984 */ /* 0x000e620000000c00 */
[----:B------:R-:W-:-:S03]  /*4e80*/  FFMA R106, R37, R42, R41 ;  /* 0x0000002a256a7223 */ /* 0x000fc60000000029 */
[----:B------:R-:W2:Y:S01]  /*4e90*/  LDS R99, [R59.X4+0x2530] ;  /* 0x002530003b637984 */ /* 0x000ea20000004800 */
[----:B------:R-:W-:Y:S02]  /*4ea0*/  FFMA R108, R37, R46, R45 ;  /* 0x0000002e256c7223 */ /* 0x000fe4000000002d */
[----:B-----5:R-:W-:Y:S01]  /*4eb0*/  FFMA R77, R34, R51, R48 ;  /* 0x00000033224d7223 */ /* 0x020fe20000000030 */
[----:B------:R-:W3:Y:S01]  /*4ec0*/  LDS R42, [R59.X4+0x26f0] ;  /* 0x0026f0003b2a7984 */ /* 0x000ee20000004800 */
[----:B------:R-:W-:-:S03]  /*4ed0*/  FFMA R82, R33, R26, R81 ;  /* 0x0000001a21527223 */ /* 0x000fc60000000051 */
[----:B------:R-:W4:Y:S01]  /*4ee0*/  LDS R46, [R59.X4+0x2760] ;  /* 0x002760003b2e7984 */ /* 0x000f220000004800 */
[----:B------:R-:W-:-:S03]  /*4ef0*/  FFMA R104, R79, R26, R104 ;  /* 0x0000001a4f687223 */ /* 0x000fc60000000068 */
[----:B------:R-:W5:Y:S01]  /*4f00*/  LDS R48, [R59.X4+0x2798] ;  /* 0x002798003b307984 */ /* 0x000f620000004800 */
[----:B------:R-:W-:-:S03]  /*4f10*/  FFMA R26, R37, R26, R94 ;  /* 0x0000001a251a7223 */ /* 0x000fc6000000005e */
[----:B------:R-:W3:Y:S01]  /*4f20*/  LDS R37, [R59.X4+0x2878] ;  /* 0x002878003b257984 */ /* 0x000ee20000004800 */
[----:B------:R-:W-:-:S03]  /*4f30*/  FFMA R53, R86, R43, R53 ;  /* 0x0000002b56357223 */ /* 0x000fc60000000035 */
[----:B------:R-:W3:Y:S01]  /*4f40*/  LDS R41, [R59.X4+0x28b0] ;  /* 0x0028b0003b297984 */ /* 0x000ee20000004800 */
[----:B------:R-:W-:-:S03]  /*4f50*/  FFMA R63, R86, R47, R63 ;  /* 0x0000002f563f7223 */ /* 0x000fc6000000003f */
[----:B------:R-:W4:Y:S01]  /*4f60*/  LDS R45, [R59.X4+0x28e8] ;  /* 0x0028e8003b2d7984 */ /* 0x000f220000004800 */
[----:B------:R-:W-:-:S03]  /*4f70*/  FFMA R54, R86, R51, R54 ;  /* 0x0000003356367223 */ /* 0x000fc60000000036 */
[----:B------:R-:W5:Y:S04]  /*4f80*/  LDS R86, [R59.X4+0x2958] ;  /* 0x002958003b567984 */ /* 0x000f680000004800 */
[----:B------:R-:W5:Y:S01]  /*4f90*/  LDS R94, [R59.X4+0x2a38] ;  /* 0x002a38003b5e7984 */ /* 0x000f620000004800 */
[-C--:B------:R-:W-:Y:S02]  /*4fa0*/  FFMA R81, R34, R43.reuse, R32 ;  /* 0x0000002b22517223 */ /* 0x080fe40000000020 */
[-C--:B0-----:R-:W-:Y:S02]  /*4fb0*/  FFMA R24, R50, R43.reuse, R24 ;  /* 0x0000002b32187223 */ /* 0x081fe40000000018 */
[-C--:B------:R-:W-:Y:S02]  /*4fc0*/  FFMA R84, R83, R43.reuse, R84 ;  /* 0x0000002b53547223 */ /* 0x080fe40000000054 */
[----:B------:R-:W-:-:S02]  /*4fd0*/  FFMA R106, R85, R43, R106 ;  /* 0x0000002b556a7223 */ /* 0x000fc4000000006a */
[C---:B-1----:R-:W-:Y:S02]  /*4fe0*/  FFMA R25, R28.reuse, R95, R25 ;  /* 0x0000005f1c197223 */ /* 0x042fe40000000019 */
[C---:B------:R-:W-:Y:S02]  /*4ff0*/  FFMA R53, R28.reuse, R97, R53 ;  /* 0x000000611c357223 */ /* 0x040fe40000000035 */
[C---:B--2---:R-:W-:Y:S02]  /*5000*/  FFMA R71, R28.reuse, R99, R71 ;  /* 0x000000631c477223 */ /* 0x044fe40000000047 */
[C---:B------:R-:W-:Y:S02]  /*5010*/  FFMA R81, R28.reuse, R101, R81 ;  /* 0x000000651c517223 */ /* 0x040fe40000000051 */
[C---:B------:R-:W-:Y:S02]  /*5020*/  FFMA R24, R28.reuse, R103, R24 ;  /* 0x000000671c187223 */ /* 0x040fe40000000018 */
[----:B------:R-:W-:-:S02]  /*5030*/  FFMA R84, R28, R105, R84 ;  /* 0x000000691c547223 */ /* 0x000fc40000000054 */
[----:B------:R-:W-:Y:S02]  /*5040*/  FFMA R106, R28, R107, R106 ;  /* 0x0000006b1c6a7223 */ /* 0x000fe4000000006a */
[-C--:B------:R-:W-:Y:S02]  /*5050*/  FFMA R28, R36, R29.reuse, R25 ;  /* 0x0000001d241c7223 */ /* 0x080fe40000000019 */
[-C--:B------:R-:W-:Y:S02]  /*5060*/  FFMA R53, R38, R29.reuse, R53 ;  /* 0x0000001d26357223 */ /* 0x080fe40000000035 */
[-C--:B------:R-:W-:Y:S02]  /*5070*/  FFMA R71, R40, R29.reuse, R71 ;  /* 0x0000001d28477223 */ /* 0x080fe40000000047 */
[-C--:B---3--:R-:W-:Y:S02]  /*5080*/  FFMA R81, R42, R29.reuse, R81 ;  /* 0x0000001d2a517223 */ /* 0x088fe40000000051 */
[----:B------:R-:W-:-:S02]  /*5090*/  FFMA R43, R44, R29, R24 ;  /* 0x0000001d2c2b7223 */ /* 0x000fc40000000018 */
[-C--:B----4-:R-:W-:Y:S02]  /*50a0*/  FFMA R84, R46, R29.reuse, R84 ;  /* 0x0000001d2e547223 */ /* 0x090fe40000000054 */
[----:B-----5:R-:W-:Y:S02]  /*50b0*/  FFMA R106, R48, R29, R106 ;  /* 0x0000001d306a7223 */ /* 0x020fe4000000006a */
[C---:B------:R-:W-:Y:S02]  /*50c0*/  FFMA R69, R50.reuse, R47, R78 ;  /* 0x0000002f32457223 */ /* 0x040fe4000000004e */
[----:B------:R-:W-:Y:S02]  /*50d0*/  FFMA R79, R50, R51, R80 ;  /* 0x00000033324f7223 */ /* 0x000fe40000000050 */
[----:B------:R-:W-:Y:S02]  /*50e0*/  FFMA R67, R34, R47, R67 ;  /* 0x0000002f22437223 */ /* 0x000fe40000000043 */
[----:B------:R-:W-:-:S02]  /*50f0*/  FFMA R50, R50, R27, R82 ;  /* 0x0000001b32327223 */ /* 0x000fc40000000052 */
[-C--:B------:R-:W-:Y:S02]  /*5100*/  FFMA R73, R83, R47.reuse, R100 ;  /* 0x0000002f53497223 */ /* 0x080fe40000000064 */
[----:B------:R-:W-:Y:S02]  /*5110*/  FFMA R108, R85, R47, R108 ;  /* 0x0000002f556c7223 */ /* 0x000fe4000000006c */
[----:B------:R-:W-:Y:S02]  /*5120*/  FFMA R93, R34, R27, R93 ;  /* 0x0000001b225d7223 */ /* 0x000fe4000000005d */
[C---:B------:R-:W-:Y:S01]  /*5130*/  FFMA R80, R83.reuse, R51, R102 ;  /* 0x0000003353507223 */ /* 0x040fe20000000066 */
[----:B------:R-:W0:Y:S01]  /*5140*/  LDS.128 R32, [R61+0x31e0] ;  /* 0x0031e0003d207984 */ /* 0x000e220000000c00 */
[----:B------:R-:W-:Y:S02]  /*5150*/  FFMA R78, R83, R27, R104 ;  /* 0x0000001b534e7223 */ /* 0x000fe40000000068 */
[----:B------:R-:W-:-:S02]  /*5160*/  FFMA R110, R85, R51, R110 ;  /* 0x00000033556e7223 */ /* 0x000fc4000000006e */
[----:B------:R-:W-:Y:S02]  /*5170*/  FFMA R82, R85, R27, R26 ;  /* 0x0000001b55527223 */ /* 0x000fe4000000001a */
[-C--:B------:R-:W-:Y:S01]  /*5180*/  FFMA R28, R109, R30.reuse, R28 ;  /* 0x0000001e6d1c7223 */ /* 0x080fe2000000001c */
[----:B------:R-:W1:Y:S01]  /*5190*/  LDS.128 R24, [R61+0x3260] ;  /* 0x003260003d187984 */ /* 0x000e620000000c00 */
[-C--:B------:R-:W-:Y:S02]  /*51a0*/  FFMA R47, R111, R30.reuse, R53 ;  /* 0x0000001e6f2f7223 */ /* 0x080fe40000000035 */
[-C--:B------:R-:W-:Y:S02]  /*51b0*/  FFMA R51, R113, R30.reuse, R71 ;  /* 0x0000001e71337223 */ /* 0x080fe40000000047 */
[-C--:B------:R-:W-:Y:S02]  /*51c0*/  FFMA R53, R37, R30.reuse, R81 ;  /* 0x0000001e25357223 */ /* 0x080fe40000000051 */
[----:B------:R-:W-:-:S02]  /*51d0*/  FFMA R100, R41, R30, R43 ;  /* 0x0000001e29647223 */ /* 0x000fc4000000002b */
[-C--:B------:R-:W-:Y:S02]  /*51e0*/  FFMA R84, R45, R30.reuse, R84 ;  /* 0x0000001e2d547223 */ /* 0x080fe40000000054 */
[----:B------:R-:W-:Y:S02]  /*51f0*/  FFMA R104, R49, R30, R106 ;  /* 0x0000001e31687223 */ /* 0x000fe4000000006a */
[-C--:B------:R-:W-:Y:S02]  /*5200*/  FFMA R43, R86, R31.reuse, R28 ;  /* 0x0000001f562b7223 */ /* 0x080fe4000000001c */
[-C--:B------:R-:W-:Y:S02]  /*5210*/  FFMA R47, R88, R31.reuse, R47 ;  /* 0x0000001f582f7223 */ /* 0x080fe4000000002f */
[-C--:B------:R-:W-:Y:S02]  /*5220*/  FFMA R51, R90, R31.reuse, R51 ;  /* 0x0000001f5a337223 */ /* 0x080fe40000000033 */
[----:B------:R-:W-:-:S02]  /*5230*/  FFMA R53, R92, R31, R53 ;  /* 0x0000001f5c357223 */ /* 0x000fc40000000035 */
[-C--:B------:R-:W-:Y:S02]  /*5240*/  FFMA R100, R94, R31.reuse, R100 ;  /* 0x0000001f5e647223 */ /* 0x080fe40000000064 */
[-C--:B------:R-:W-:Y:S02]  /*5250*/  FFMA R102, R96, R31.reuse, R84 ;  /* 0x0000001f60667223 */ /* 0x080fe40000000054 */
[----:B------:R-:W-:Y:S01]  /*5260*/  FFMA R104, R98, R31, R104 ;  /* 0x0000001f62687223 */ /* 0x000fe20000000068 */
[----:B------:R-:W-:Y:S04]  /*5270*/  LDS R84, [R59.X4+0x2c68] ;  /* 0x002c68003b547984 */ /* 0x000fe80000004800 */
[----:B------:R-:W2:Y:S01]  /*5280*/  LDS.128 R28, [R61+0x32e0] ;  /* 0x0032e0003d1c7984 */ /* 0x000ea20000000c00 */
[----:B0-----:R-:W-:-:S02]  /*5290*/  FFMA R55, R95, R32, R55 ;  /* 0x000000205f377223 */ /* 0x001fc40000000037 */
[----:B------:R-:W-:Y:S02]  /*52a0*/  FFMA R63, R97, R32, R63 ;  /* 0x00000020613f7223 */ /* 0x000fe4000000003f */
[-C--:B-1----:R-:W-:Y:S02]  /*52b0*/  FFMA R79, R103, R24.reuse, R79 ;  /* 0x00000018674f7223 */ /* 0x082fe4000000004f */
        /* <DEDUP_REMOVED lines=12> */
[----:B------:R-:W-:Y:S02]  /*5380*/  FFMA R110, R48, R25, R110 ;  /* 0x00000019306e7223 */ /* 0x000fe4000000006e */
[-C--:B--2---:R-:W-:Y:S02]  /*5390*/  FFMA R39, R95, R28.reuse, R39 ;  /* 0x0000001c5f277223 */ /* 0x084fe40000000027 */
[----:B------:R-:W-:Y:S01]  /*53a0*/  FFMA R89, R97, R28, R89 ;  /* 0x0000001c61597223 */ /* 0x000fe20000000059 */
[----:B------:R-:W-:Y:S01]  /*53b0*/  LDS R95, [R59.X4+0x2e28] ;  /* 0x002e28003b5f7984 */ /* 0x000fe20000004800 */
[----:B------:R-:W-:-:S02]  /*53c0*/  FFMA R24, R41, R26, R24 ;  /* 0x0000001a29187223 */ /* 0x000fc40000000018 */
[-C--:B------:R-:W-:Y:S01]  /*53d0*/  FFMA R91, R99, R28.reuse, R91 ;  /* 0x0000001c635b7223 */ /* 0x080fe2000000005b */
[----:B------:R-:W-:Y:S01]  /*53e0*/  LDS R97, [R59.X4+0x2df0] ;  /* 0x002df0003b617984 */ /* 0x000fe20000004800 */
[-C--:B------:R-:W-:Y:S02]  /*53f0*/  FFMA R93, R101, R28.reuse, R93 ;  /* 0x0000001c655d7223 */ /* 0x080fe4000000005d */
[-C--:B------:R-:W-:Y:S02]  /*5400*/  FFMA R50, R103, R28.reuse, R50 ;  /* 0x0000001c67327223 */ /* 0x080fe40000000032 */
[-C--:B------:R-:W-:Y:S02]  /*5410*/  FFMA R78, R105, R28.reuse, R78 ;  /* 0x0000001c694e7223 */ /* 0x080fe4000000004e */
[----:B------:R-:W-:Y:S02]  /*5420*/  FFMA R82, R107, R28, R82 ;  /* 0x0000001c6b527223 */ /* 0x000fe40000000052 */
[----:B------:R-:W-:-:S02]  /*5430*/  FFMA R55, R36, R33, R55 ;  /* 0x0000002124377223 */ /* 0x000fc40000000037 */
[----:B------:R-:W-:Y:S02]  /*5440*/  FFMA R63, R38, R33, R63 ;  /* 0x00000021263f7223 */ /* 0x000fe4000000003f */
[-C--:B------:R-:W-:Y:S02]  /*5450*/  FFMA R52, R109, R26.reuse, R52 ;  /* 0x0000001a6d347223 */ /* 0x080fe40000000034 */
[-C--:B------:R-:W-:Y:S02]  /*5460*/  FFMA R54, R111, R26.reuse, R54 ;  /* 0x0000001a6f367223 */ /* 0x080fe40000000036 */
[-C--:B------:R-:W-:Y:S02]  /*5470*/  FFMA R79, R113, R26.reuse, R75 ;  /* 0x0000001a714f7223 */ /* 0x080fe4000000004b */
[-C--:B------:R-:W-:Y:S02]  /*5480*/  FFMA R81, R37, R26.reuse, R77 ;  /* 0x0000001a25517223 */ /* 0x080fe4000000004d */
[----:B------:R-:W-:-:S02]  /*5490*/  FFMA R80, R45, R26, R80 ;  /* 0x0000001a2d507223 */ /* 0x000fc40000000050 */
[----:B------:R-:W-:Y:S02]  /*54a0*/  FFMA R87, R49, R26, R110 ;  /* 0x0000001a31577223 */ /* 0x000fe4000000006e */
[-C--:B------:R-:W-:Y:S02]  /*54b0*/  FFMA R39, R36, R29.reuse, R39 ;  /* 0x0000001d24277223 */ /* 0x080fe40000000027 */
[-C--:B------:R-:W-:Y:S01]  /*54c0*/  FFMA R89, R38, R29.reuse, R89 ;  /* 0x0000001d26597223 */ /* 0x080fe20000000059 */
[----:B------:R-:W-:Y:S01]  /*54d0*/  LDS R36, [R59.X4+0x30c8] ;  /* 0x0030c8003b247984 */ /* 0x000fe20000004800 */
[-C--:B------:R-:W-:Y:S02]  /*54e0*/  FFMA R65, R99, R32.reuse, R65 ;  /* 0x0000002063417223 */ /* 0x080fe40000000041 */
[----:B------:R-:W-:Y:S01]  /*54f0*/  FFMA R73, R105, R32, R73 ;  /* 0x0000002069497223 */ /* 0x000fe20000000049 */
[----:B------:R-:W-:Y:S01]  /*5500*/  LDS R99, [R59.X4+0x2c30] ;  /* 0x002c30003b637984 */ /* 0x000fe20000004800 */
[----:B------:R-:W-:-:S02]  /*5510*/  FFMA R91, R40, R29, R91 ;  /* 0x0000001d285b7223 */ /* 0x000fc4000000005b */
[-C--:B------:R-:W-:Y:S01]  /*5520*/  FFMA R93, R42, R29.reuse, R93 ;  /* 0x0000001d2a5d7223 */ /* 0x080fe2000000005d */
[----:B------:R-:W-:Y:S01]  /*5530*/  LDS R105, [R59.X4+0x2b88] ;  /* 0x002b88003b697984 */ /* 0x000fe20000004800 */
[-C--:B------:R-:W-:Y:S02]  /*5540*/  FFMA R28, R44, R29.reuse, R50 ;  /* 0x0000001d2c1c7223 */ /* 0x080fe40000000032 */
[-C--:B------:R-:W-:Y:S01]  /*5550*/  FFMA R110, R46, R29.reuse, R78 ;  /* 0x0000001d2e6e7223 */ /* 0x080fe2000000004e */
[----:B------:R-:W-:Y:S01]  /*5560*/  LDS R50, [R59.X4+0x2db8] ;  /* 0x002db8003b327984 */ /* 0x000fe20000004800 */
[----:B------:R-:W-:Y:S02]  /*5570*/  FFMA R112, R48, R29, R82 ;  /* 0x0000001d30707223 */ /* 0x000fe40000000052 */
[----:B------:R-:W-:Y:S01]  /*5580*/  FFMA R108, R107, R32, R108 ;  /* 0x000000206b6c7223 */ /* 0x000fe2000000006c */
[----:B------:R-:W-:Y:S01]  /*5590*/  LDS R82, [R59.X4+0x2ca0] ;  /* 0x002ca0003b527984 */ /* 0x000fe20000004800 */
[----:B------:R-:W-:-:S02]  /*55a0*/  FFMA R55, R109, R34, R55 ;  /* 0x000000226d377223 */ /* 0x000fc40000000037 */
[----:B------:R-:W-:Y:S01]  /*55b0*/  FFMA R63, R111, R34, R63 ;  /* 0x000000226f3f7223 */ /* 0x000fe2000000003f */
[----:B------:R-:W-:Y:S01]  /*55c0*/  LDS R107, [R59.X4+0x2b50] ;  /* 0x002b50003b6b7984 */ /* 0x000fe20000004800 */
[-C--:B------:R-:W-:Y:S02]  /*55d0*/  FFMA R75, R86, R27.reuse, R52 ;  /* 0x0000001b564b7223 */ /* 0x080fe40000000034 */
[-C--:B------:R-:W-:Y:S01]  /*55e0*/  FFMA R77, R88, R27.reuse, R54 ;  /* 0x0000001b584d7223 */ /* 0x080fe20000000036 */
[----:B------:R-:W-:Y:S01]  /*55f0*/  LDS R78, [R59.X4+0x2d10] ;  /* 0x002d10003b4e7984 */ /* 0x000fe20000004800 */
[-C--:B------:R-:W-:Y:S02]  /*5600*/  FFMA R79, R90, R27.reuse, R79 ;  /* 0x0000001b5a4f7223 */ /* 0x080fe4000000004f */
[-C--:B------:R-:W-:Y:S01]  /*5610*/  FFMA R81, R92, R27.reuse, R81 ;  /* 0x0000001b5c517223 */ /* 0x080fe20000000051 */
[----:B------:R-:W-:Y:S01]  /*5620*/  LDS R54, [R59.X4+0x2d48] ;  /* 0x002d48003b367984 */ /* 0x000fe20000004800 */
[----:B------:R-:W-:-:S02]  /*5630*/  FFMA R83, R94, R27, R24 ;  /* 0x0000001b5e537223 */ /* 0x000fc40000000018 */
[-C--:B------:R-:W-:Y:S01]  /*5640*/  FFMA R85, R96, R27.reuse, R80 ;  /* 0x0000001b60557223 */ /* 0x080fe20000000050 */
[----:B------:R-:W-:Y:S01]  /*5650*/  LDS R52, [R59.X4+0x2d80] ;  /* 0x002d80003b347984 */ /* 0x000fe20000004800 */
[----:B------:R-:W-:Y:S02]  /*5660*/  FFMA R87, R98, R27, R87 ;  /* 0x0000001b62577223 */ /* 0x000fe40000000057 */
[-C--:B------:R-:W-:Y:S01]  /*5670*/  FFMA R29, R109, R30.reuse, R39 ;  /* 0x0000001e6d1d7223 */ /* 0x080fe20000000027 */
[----:B------:R-:W-:Y:S01]  /*5680*/  LDS.128 R24, [R61+0x3170] ;  /* 0x003170003d187984 */ /* 0x000fe20000000c00 */
[----:B------:R-:W-:Y:S02]  /*5690*/  FFMA R106, R111, R30, R89 ;  /* 0x0000001e6f6a7223 */ /* 0x000fe40000000059 */
[-C--:B------:R-:W-:Y:S01]  /*56a0*/  FFMA R67, R101, R32.reuse, R67 ;  /* 0x0000002065437223 */ /* 0x080fe20000000043 */
[----:B------:R-:W0:Y:S01]  /*56b0*/  LDS R111, [R59.X4+0x2ae0] ;  /* 0x002ae0003b6f7984 */ /* 0x000e220000004800 */
[----:B------:R-:W-:-:S03]  /*56c0*/  FFMA R69, R103, R32, R69 ;  /* 0x0000002067457223 */ /* 0x000fc60000000045 */
[----:B------:R-:W1:Y:S01]  /*56d0*/  LDS R109, [R59.X4+0x2b18] ;  /* 0x002b18003b6d7984 */ /* 0x000e620000004800 */
[-C--:B------:R-:W-:Y:S02]  /*56e0*/  FFMA R65, R40, R33.reuse, R65 ;  /* 0x0000002128417223 */ /* 0x080fe40000000041 */
[-C--:B------:R-:W-:Y:S01]  /*56f0*/  FFMA R73, R46, R33.reuse, R73 ;  /* 0x000000212e497223 */ /* 0x080fe20000000049 */
[----:B------:R-:W2:Y:S01]  /*5700*/  LDS R103, [R59.X4+0x2bc0] ;  /* 0x002bc0003b677984 */ /* 0x000ea20000004800 */
[----:B------:R-:W-:-:S03]  /*5710*/  FFMA R108, R48, R33, R108 ;  /* 0x00000021306c7223 */ /* 0x000fc6000000006c */
[----:B------:R-:W3:Y:S01]  /*5720*/  LDS R101, [R59.X4+0x2bf8] ;  /* 0x002bf8003b657984 */ /* 0x000ee20000004800 */
[----:B------:R-:W-:Y:S02]  /*5730*/  FFMA R67, R42, R33, R67 ;  /* 0x000000212a437223 */ /* 0x000fe40000000043 */
[-C--:B------:R-:W-:Y:S01]  /*5740*/  FFMA R65, R113, R34.reuse, R65 ;  /* 0x0000002271417223 */ /* 0x080fe20000000041 */
[----:B------:R-:W4:Y:S01]  /*5750*/  LDS R80, [R59.X4+0x2cd8] ;  /* 0x002cd8003b507984 */ /* 0x000f220000004800 */
[-C--:B------:R-:W-:Y:S02]  /*5760*/  FFMA R71, R45, R34.reuse, R73 ;  /* 0x000000222d477223 */ /* 0x080fe40000000049 */
[----:B------:R-:W-:Y:S01]  /*5770*/  FFMA R73, R49, R34, R108 ;  /* 0x0000002231497223 */ /* 0x000fe2000000006c */
[----:B------:R-:W-:Y:S01]  /*5780*/  LDS R89, [R59.X4+0x2ed0] ;  /* 0x002ed0003b597984 */ /* 0x000fe20000004800 */
[----:B------:R-:W-:Y:S02]  /*5790*/  FFMA R113, R113, R30, R91 ;  /* 0x0000001e71717223 */ /* 0x000fe4000000005b */
[C---:B------:R-:W-:Y:S01]  /*57a0*/  FFMA R67, R37.reuse, R34, R67 ;  /* 0x0000002225437223 */ /* 0x040fe20000000043 */
[----:B------:R-:W5:Y:S01]  /*57b0*/  LDS R91, [R59.X4+0x2e98] ;  /* 0x002e98003b5b7984 */ /* 0x000f620000004800 */
[----:B------:R-:W-:-:S03]  /*57c0*/  FFMA R108, R37, R30, R93 ;  /* 0x0000001e256c7223 */ /* 0x000fc6000000005d */
[----:B------:R-:W2:Y:S01]  /*57d0*/  LDS R93, [R59.X4+0x2e60] ;  /* 0x002e60003b5d7984 */ /* 0x000ea20000004800 */
[----:B------:R-:W-:-:S03]  /*57e0*/  FFMA R69, R44, R33, R69 ;  /* 0x000000212c457223 */ /* 0x000fc60000000045 */
[----:B------:R-:W4:Y:S04]  /*57f0*/  LDS R39, [R59.X4+0x2f08] ;  /* 0x002f08003b277984 */ /* 0x000f280000004800 */
[----:B------:R-:W4:Y:S04]  /*5800*/  LDS R37, [R59.X4+0x2f40] ;  /* 0x002f40003b257984 */ /* 0x000f280000004800 */
[----:B------:R-:W4:Y:S04]  /*5810*/  LDS R48, [R59.X4+0x2f78] ;  /* 0x002f78003b307984 */ /* 0x000f280000004800 */
[----:B------:R-:W4:Y:S04]  /*5820*/  LDS R46, [R59.X4+0x2fb0] ;  /* 0x002fb0003b2e7984 */ /* 0x000f280000004800 */
[----:B------:R-:W5:Y:S04]  /*5830*/  LDS R42, [R59.X4+0x3020] ;  /* 0x003020003b2a7984 */ /* 0x000f680000004800 */
[----:B------:R-:W5:Y:S04]  /*5840*/  LDS R44, [R59.X4+0x2fe8] ;  /* 0x002fe8003b2c7984 */ /* 0x000f680000004800 */
[----:B------:R-:W5:Y:S04]  /*5850*/  LDS R40, [R59.X4+0x3058] ;  /* 0x003058003b287984 */ /* 0x000f680000004800 */
[----:B------:R-:W5:Y:S01]  /*5860*/  LDS R38, [R59.X4+0x3090] ;  /* 0x003090003b267984 */ /* 0x000f620000004800 */
[----:B0-----:R-:W-:-:S02]  /*5870*/  FFMA R43, R24, R111, R43 ;  /* 0x0000006f182b7223 */ /* 0x001fc4000000002b */
[C---:B-1----:R-:W-:Y:S02]  /*5880*/  FFMA R47, R24.reuse, R109, R47 ;  /* 0x0000006d182f7223 */ /* 0x042fe4000000002f */
[C---:B------:R-:W-:Y:S02]  /*5890*/  FFMA R53, R24.reuse, R105, R53 ;  /* 0x0000006918357223 */ /* 0x040fe40000000035 */
[C---:B------:R-:W-:Y:S02]  /*58a0*/  FFMA R51, R24.reuse, R107, R51 ;  /* 0x0000006b18337223 */ /* 0x040fe40000000033 */
[C---:B--2---:R-:W-:Y:S02]  /*58b0*/  FFMA R100, R24.reuse, R103, R100 ;  /* 0x0000006718647223 */ /* 0x044fe40000000064 */
[C---:B---3--:R-:W-:Y:S02]  /*58c0*/  FFMA R102, R24.reuse, R101, R102 ;  /* 0x0000006518667223 */ /* 0x048fe40000000066 */
[----:B------:R-:W-:-:S02]  /*58d0*/  FFMA R104, R24, R99, R104 ;  /* 0x0000006318687223 */ /* 0x000fc40000000068 */
[-C--:B------:R-:W-:Y:S02]  /*58e0*/  FFMA R43, R84, R25.reuse, R43 ;  /* 0x00000019542b7223 */ /* 0x080fe4000000002b */
[-C--:B------:R-:W-:Y:S02]  /*58f0*/  FFMA R47, R82, R25.reuse, R47 ;  /* 0x00000019522f7223 */ /* 0x080fe4000000002f */
[-C--:B------:R-:W-:Y:S02]  /*5900*/  FFMA R53, R78, R25.reuse, R53 ;  /* 0x000000194e357223 */ /* 0x080fe40000000035 */
[C---:B------:R-:W-:Y:S02]  /*5910*/  FFMA R69, R41.reuse, R34, R69 ;  /* 0x0000002229457223 */ /* 0x040fe40000000045 */
[----:B------:R-:W-:Y:S02]  /*5920*/  FFMA R28, R41, R30, R28 ;  /* 0x0000001e291c7223 */ /* 0x000fe4000000001c */
[----:B----4-:R-:W-:-:S02]  /*5930*/  FFMA R51, R80, R25, R51 ;  /* 0x0000001950337223 */ /* 0x010fc40000000033 */
[-C--:B------:R-:W-:Y:S02]  /*5940*/  FFMA R100, R54, R25.reuse, R100 ;  /* 0x0000001936647223 */ /* 0x080fe40000000064 */
[-C--:B------:R-:W-:Y:S02]  /*5950*/  FFMA R102, R52, R25.reuse, R102 ;  /* 0x0000001934667223 */ /* 0x080fe40000000066 */
[----:B------:R-:W-:Y:S02]  /*5960*/  FFMA R104, R50, R25, R104 ;  /* 0x0000001932687223 */ /* 0x000fe40000000068 */
[-C--:B------:R-:W-:Y:S02]  /*5970*/  FFMA R110, R45, R30.reuse, R110 ;  /* 0x0000001e2d6e7223 */ /* 0x080fe4000000006e */
[----:B------:R-:W-:Y:S02]  /*5980*/  FFMA R112, R49, R30, R112 ;  /* 0x0000001e31707223 */ /* 0x000fe40000000070 */
[----:B------:R-:W-:-:S02]  /*5990*/  FFMA R43, R97, R26, R43 ;  /* 0x0000001a612b7223 */ /* 0x000fc4000000002b */
[-C--:B------:R-:W-:Y:S02]  /*59a0*/  FFMA R47, R95, R26.reuse, R47 ;  /* 0x0000001a5f2f7223 */ /* 0x080fe4000000002f */
[----:B-----5:R-:W-:Y:S02]  /*59b0*/  FFMA R53, R91, R26, R53 ;  /* 0x0000001a5b357223 */ /* 0x020fe40000000035 */
[-C--:B------:R-:W-:Y:S02]  /*59c0*/  FFMA R55, R86, R35.reuse, R55 ;  /* 0x0000002356377223 */ /* 0x080fe40000000037 */
[-C--:B------:R-:W-:Y:S02]  /*59d0*/  FFMA R63, R88, R35.reuse, R63 ;  /* 0x00000023583f7223 */ /* 0x080fe4000000003f */
[-C--:B------:R-:W-:Y:S02]  /*59e0*/  FFMA R65, R90, R35.reuse, R65 ;  /* 0x000000235a417223 */ /* 0x080fe40000000041 */
[----:B------:R-:W-:-:S02]  /*59f0*/  FFMA R67, R92, R35, R67 ;  /* 0x000000235c437223 */ /* 0x000fc40000000043 */
[-C--:B------:R-:W-:Y:S02]  /*5a00*/  FFMA R69, R94, R35.reuse, R69 ;  /* 0x000000235e457223 */ /* 0x080fe40000000045 */
[-C--:B------:R-:W-:Y:S02]  /*5a10*/  FFMA R71, R96, R35.reuse, R71 ;  /* 0x0000002360477223 */ /* 0x080fe40000000047 */
[----:B------:R-:W-:Y:S02]  /*5a20*/  FFMA R73, R98, R35, R73 ;  /* 0x0000002362497223 */ /* 0x000fe40000000049 */
[-C--:B------:R-:W-:Y:S01]  /*5a30*/  FFMA R45, R93, R26.reuse, R51 ;  /* 0x0000001a5d2d7223 */ /* 0x080fe20000000033 */
[----:B------:R-:W0:Y:S01]  /*5a40*/  LDS.128 R32, [R61+0x31f0] ;  /* 0x0031f0003d207984 */ /* 0x000e220000000c00 */
[-C--:B------:R-:W-:Y:S02]  /*5a50*/  FFMA R100, R89, R26.reuse, R100 ;  /* 0x0000001a59647223 */ /* 0x080fe40000000064 */
[----:B------:R-:W-:-:S02]  /*5a60*/  FFMA R102, R39, R26, R102 ;  /* 0x0000001a27667223 */ /* 0x000fc40000000066 */
[----:B------:R-:W-:Y:S02]  /*5a70*/  FFMA R104, R37, R26, R104 ;  /* 0x0000001a25687223 */ /* 0x000fe40000000068 */
[-C--:B------:R-:W-:Y:S02]  /*5a80*/  FFMA R86, R86, R31.reuse, R29 ;  /* 0x0000001f56567223 */ /* 0x080fe4000000001d */
[-C--:B------:R-:W-:Y:S02]  /*5a90*/  FFMA R88, R88, R31.reuse, R106 ;  /* 0x0000001f58587223 */ /* 0x080fe4000000006a */
[-C--:B------:R-:W-:Y:S02]  /*5aa0*/  FFMA R90, R90, R31.reuse, R113 ;  /* 0x0000001f5a5a7223 */ /* 0x080fe40000000071 */
[-C--:B------:R-:W-:Y:S02]  /*5ab0*/  FFMA R92, R92, R31.reuse, R108 ;  /* 0x0000001f5c5c7223 */ /* 0x080fe4000000006c */
[----:B------:R-:W-:-:S02]  /*5ac0*/  FFMA R94, R94, R31, R28 ;  /* 0x0000001f5e5e7223 */ /* 0x000fc4000000001c */
[-C--:B------:R-:W-:Y:S02]  /*5ad0*/  FFMA R96, R96, R31.reuse, R110 ;  /* 0x0000001f60607223 */ /* 0x080fe4000000006e */
[----:B------:R-:W-:Y:S02]  /*5ae0*/  FFMA R98, R98, R31, R112 ;  /* 0x0000001f62627223 */ /* 0x000fe40000000070 */
[----:B------:R-:W1:Y:S01]  /*5af0*/  LDS.128 R28, [R61+0x3270] ;  /* 0x003270003d1c7984 */ /* 0x000e620000000c00 */
[-C--:B------:R-:W-:Y:S02]  /*5b00*/  FFMA R41, R48, R27.reuse, R43 ;  /* 0x0000001b30297223 */ /* 0x080fe4000000002b */
[-C--:B------:R-:W-:Y:S02]  /*5b10*/  FFMA R51, R46, R27.reuse, R47 ;  /* 0x0000001b2e337223 */ /* 0x080fe4000000002f */
[-C--:B------:R-:W-:Y:S02]  /*5b20*/  FFMA R49, R42, R27.reuse, R53 ;  /* 0x0000001b2a317223 */ /* 0x080fe40000000035 */
[----:B------:R-:W-:-:S02]  /*5b30*/  FFMA R45, R44, R27, R45 ;  /* 0x0000001b2c2d7223 */ /* 0x000fc4000000002d */
[-C--:B------:R-:W-:Y:S02]  /*5b40*/  FFMA R43, R40, R27.reuse, R100 ;  /* 0x0000001b282b7223 */ /* 0x080fe40000000064 */
[-C--:B------:R-:W-:Y:S02]  /*5b50*/  FFMA R47, R38, R27.reuse, R102 ;  /* 0x0000001b262f7223 */ /* 0x080fe40000000066 */
[----:B------:R-:W-:Y:S02]  /*5b60*/  FFMA R53, R36, R27, R104 ;  /* 0x0000001b24357223 */ /* 0x000fe40000000068 */
[----:B------:R-:W2:Y:S01]  /*5b70*/  LDS.128 R24, [R61+0x32f0] ;  /* 0x0032f0003d187984 */ /* 0x000ea20000000c00 */
[----:B------:R-:W-:Y:S01]  /*5b80*/  IADD3 R57, R57, 0x1, RZ ;  /* 0x0000000139397810 */ /* 0x000fe20007ffe0ff */
[----:B0-----:R-:W-:-:S03]  /*5b90*/  FFMA R55, R111, R32, R55 ;  /* 0x000000206f377223 */ /* 0x001fc60000000037 */
[----:B------:R-:W-:Y:S01]  /*5ba0*/  ISETP.NE.AND P0, PT, R57, 0x20, PT ;  /* 0x000000203900780c */ /* 0x000fe20003f05270 */
[-C--:B------:R-:W-:Y:S02]  /*5bb0*/  FFMA R63, R109, R32.reuse, R63 ;  /* 0x000000206d3f7223 */ /* 0x080fe4000000003f */
[-C--:B------:R-:W-:Y:S02]  /*5bc0*/  FFMA R65, R107, R32.reuse, R65 ;  /* 0x000000206b417223 */ /* 0x080fe40000000041 */
[-C--:B------:R-:W-:Y:S02]  /*5bd0*/  FFMA R71, R101, R32.reuse, R71 ;  /* 0x0000002065477223 */ /* 0x080fe40000000047 */
[-C--:B------:R-:W-:Y:S02]  /*5be0*/  FFMA R67, R105, R32.reuse, R67 ;  /* 0x0000002069437223 */ /* 0x080fe40000000043 */
[-C--:B------:R-:W-:Y:S02]  /*5bf0*/  FFMA R69, R103, R32.reuse, R69 ;  /* 0x0000002067457223 */ /* 0x080fe40000000045 */
[----:B------:R-:W-:-:S02]  /*5c00*/  FFMA R73, R99, R32, R73 ;  /* 0x0000002063497223 */ /* 0x000fc40000000049 */
        /* <DEDUP_REMOVED lines=8> */
[----:B------:R-:W-:Y:S02]  /*5c90*/  FFMA R75, R84, R29, R75 ;  /* 0x0000001d544b7223 */ /* 0x000fe4000000004b */
[-C--:B--2---:R-:W-:Y:S02]  /*5ca0*/  FFMA R86, R111, R24.reuse, R86 ;  /* 0x000000186f567223 */ /* 0x084fe40000000056 */
[-C--:B------:R-:W-:Y:S02]  /*5cb0*/  FFMA R88, R109, R24.reuse, R88 ;  /* 0x000000186d587223 */ /* 0x080fe40000000058 */
[----:B------:R-:W-:-:S02]  /*5cc0*/  FFMA R90, R107, R24, R90 ;  /* 0x000000186b5a7223 */ /* 0x000fc4000000005a */
[-C--:B------:R-:W-:Y:S02]  /*5cd0*/  FFMA R92, R105, R24.reuse, R92 ;  /* 0x00000018695c7223 */ /* 0x080fe4000000005c */
[-C--:B------:R-:W-:Y:S02]  /*5ce0*/  FFMA R94, R103, R24.reuse, R94 ;  /* 0x00000018675e7223 */ /* 0x080fe4000000005e */
[-C--:B------:R-:W-:Y:S02]  /*5cf0*/  FFMA R96, R101, R24.reuse, R96 ;  /* 0x0000001865607223 */ /* 0x080fe40000000060 */
[----:B------:R-:W-:Y:S02]  /*5d00*/  FFMA R98, R99, R24, R98 ;  /* 0x0000001863627223 */ /* 0x000fe40000000062 */
[----:B------:R-:W-:Y:S02]  /*5d10*/  FFMA R79, R80, R29, R79 ;  /* 0x0000001d504f7223 */ /* 0x000fe4000000004f */
[----:B------:R-:W-:-:S02]  /*5d20*/  FFMA R63, R82, R33, R63 ;  /* 0x00000021523f7223 */ /* 0x000fc4000000003f */
[-C--:B------:R-:W-:Y:S02]  /*5d30*/  FFMA R65, R80, R33.reuse, R65 ;  /* 0x0000002150417223 */ /* 0x080fe40000000041 */
[----:B------:R-:W-:Y:S02]  /*5d40*/  FFMA R71, R52, R33, R71 ;  /* 0x0000002134477223 */ /* 0x000fe40000000047 */
[C---:B------:R-:W-:Y:S02]  /*5d50*/  FFMA R81, R78.reuse, R29, R81 ;  /* 0x0000001d4e517223 */ /* 0x040fe40000000051 */
[-C--:B------:R-:W-:Y:S02]  /*5d60*/  FFMA R67, R78, R33.reuse, R67 ;  /* 0x000000214e437223 */ /* 0x080fe40000000043 */
[-C--:B------:R-:W-:Y:S02]  /*5d70*/  FFMA R69, R54, R33.reuse, R69 ;  /* 0x0000002136457223 */ /* 0x080fe40000000045 */
[----:B------:R-:W-:-:S02]  /*5d80*/  FFMA R100, R50, R33, R73 ;  /* 0x0000002132647223 */ /* 0x000fc40000000049 */
[-C--:B------:R-:W-:Y:S02]  /*5d90*/  FFMA R77, R82, R29.reuse, R77 ;  /* 0x0000001d524d7223 */ /* 0x080fe4000000004d */
[-C--:B------:R-:W-:Y:S02]  /*5da0*/  FFMA R83, R54, R29.reuse, R83 ;  /* 0x0000001d36537223 */ /* 0x080fe40000000053 */
[-C--:B------:R-:W-:Y:S02]  /*5db0*/  FFMA R28, R52, R29.reuse, R85 ;  /* 0x0000001d341c7223 */ /* 0x080fe40000000055 */
[----:B------:R-:W-:Y:S02]  /*5dc0*/  FFMA R87, R50, R29, R87 ;  /* 0x0000001d32577223 */ /* 0x000fe40000000057 */
[-C--:B------:R-:W-:Y:S02]  /*5dd0*/  FFMA R86, R84, R25.reuse, R86 ;  /* 0x0000001954567223 */ /* 0x080fe40000000056 */
[----:B------:R-:W-:-:S02]  /*5de0*/  FFMA R88, R82, R25, R88 ;  /* 0x0000001952587223 */ /* 0x000fc40000000058 */
[-C--:B------:R-:W-:Y:S02]  /*5df0*/  FFMA R90, R80, R25.reuse, R90 ;  /* 0x00000019505a7223 */ /* 0x080fe4000000005a */
[-C--:B------:R-:W-:Y:S02]  /*5e00*/  FFMA R92, R78, R25.reuse, R92 ;  /* 0x000000194e5c7223 */ /* 0x080fe4000000005c */
[-C--:B------:R-:W-:Y:S02]  /*5e10*/  FFMA R94, R54, R25.reuse, R94 ;  /* 0x00000019365e7223 */ /* 0x080fe4000000005e */
[-C--:B------:R-:W-:Y:S02]  /*5e20*/  FFMA R96, R52, R25.reuse, R96 ;  /* 0x0000001934607223 */ /* 0x080fe40000000060 */
[----:B------:R-:W-:Y:S02]  /*5e30*/  FFMA R98, R50, R25, R98 ;  /* 0x0000001932627223 */ /* 0x000fe40000000062 */
[----:B------:R-:W-:-:S02]  /*5e40*/  FFMA R75, R97, R30, R75 ;  /* 0x0000001e614b7223 */ /* 0x000fc4000000004b */
[----:B------:R-:W-:Y:S02]  /*5e50*/  FFMA R55, R97, R34, R55 ;  /* 0x0000002261377223 */ /* 0x000fe40000000037 */
[----:B------:R-:W-:Y:S02]  /*5e60*/  FFMA R79, R93, R30, R79 ;  /* 0x0000001e5d4f7223 */ /* 0x000fe4000000004f */
[-C--:B------:R-:W-:Y:S02]  /*5e70*/  FFMA R63, R95, R34.reuse, R63 ;  /* 0x000000225f3f7223 */ /* 0x080fe4000000003f */
[-C--:B------:R-:W-:Y:S02]  /*5e80*/  FFMA R65, R93, R34.reuse, R65 ;  /* 0x000000225d417223 */ /* 0x080fe40000000041 */
[----:B------:R-:W-:Y:S02]  /*5e90*/  FFMA R73, R39, R34, R71 ;  /* 0x0000002227497223 */ /* 0x000fe40000000047 */
[----:B------:R-:W-:-:S02]  /*5ea0*/  FFMA R81, R91, R30, R81 ;  /* 0x0000001e5b517223 */ /* 0x000fc40000000051 */
[-C--:B------:R-:W-:Y:S02]  /*5eb0*/  FFMA R32, R91, R34.reuse, R67 ;  /* 0x000000225b207223 */ /* 0x080fe40000000043 */
[-C--:B------:R-:W-:Y:S02]  /*5ec0*/  FFMA R33, R89, R34.reuse, R69 ;  /* 0x0000002259217223 */ /* 0x080fe40000000045 */
[----:B------:R-:W-:Y:S02]  /*5ed0*/  FFMA R100, R37, R34, R100 ;  /* 0x0000002225647223 */ /* 0x000fe40000000064 */
[-C--:B------:R-:W-:Y:S02]  /*5ee0*/  FFMA R85, R95, R30.reuse, R77 ;  /* 0x0000001e5f557223 */ /* 0x080fe4000000004d */
        /* <DEDUP_REMOVED lines=10> */
[C---:B------:R-:W-:Y:S02]  /*5f90*/  FFMA R77, R48.reuse, R31, R75 ;  /* 0x0000001f304d7223 */ /* 0x040fe4000000004b */
        /* <DEDUP_REMOVED lines=19> */
[----:B------:R-:W-:Y:S01]  /*60d0*/  FFMA R101, R36, R27, R98 ;  /* 0x0000001b24657223 */ /* 0x000fe20000000062 */
[----:B------:R-:W-:Y:S01]  /*60e0*/  @!P0 CALL.REL.NOINC `(.L_x_0) ;  /* 0x0000001000008944 */ /* 0x000fe20003c00000 */
[----:B------:R-:W-:Y:S05]  /*60f0*/  BRA `(.L_x_1) ;  /* 0xffffae9000007947 */ /* 0x000fea000383ffff */
.L_x_0:
[----:B------:R-:W-:Y:S01]  /*6100*/  SHF.R.S32.HI R4, RZ, 0x1, R0 ;  /* 0x00000001ff047819 */ /* 0x000fe20000011400 */
[----:B------:R-:W-:Y:S01]  /*6110*/  IMAD R59, R74, 0x310, R59 ;  /* 0x000003104a3b7824 */ /* 0x000fe200078e023b */
[----:B------:R-:W-:-:S03]  /*6120*/  LOP3.LUT R2, R0, 0x1, RZ, 0xc0, !PT ;  /* 0x0000000100027812 */ /* 0x000fc600078ec0ff */
[----:B------:R-:W-:-:S04]  /*6130*/  IMAD R59, R4, 0x1880, R59 ;  /* 0x00001880043b7824 */ /* 0x000fc800078e023b */
[----:B------:R-:W-:-:S04]  /*6140*/  IMAD R2, R2, 0x62, R59 ;  /* 0x0000006202027824 */ /* 0x000fc800078e023b */
[----:B------:R-:W-:-:S05]  /*6150*/  IMAD.WIDE R2, R2, R23, c[0x0][0x170] ;  /* 0x00005c0002027625 */ /* 0x000fca00078e0217 */
[----:B------:R-:W-:Y:S04]  /*6160*/  STG.E [R2.64], R41 ;  /* 0x0000002902007986 */ /* 0x000fe8000c101904 */
[----:B------:R-:W-:Y:S04]  /*6170*/  STG.E [R2.64+0x38], R51 ;  /* 0x0000383302007986 */ /* 0x000fe8000c101904 */
        /* <DEDUP_REMOVED lines=25> */
[----:B------:R-:W-:Y:S01]  /*6310*/  STG.E [R2.64+0xa80], R101 ;  /* 0x000a806502007986 */ /* 0x000fe2000c101904 */
[----:B------:R-:W-:Y:S05]  /*6320*/  EXIT ;  /* 0x000000000000794d */ /* 0x000fea0003800000 */
.L_x_2:
[----:B------:R-:W-:-:S00]  /*6330*/  BRA `(.L_x_2) ;  /* 0xfffffff000007947 */ /* 0x000fc0000383ffff */
[----:B------:R-:W-:-:S00]  /*6340*/  NOP ;  /* 0x0000000000007918 */ /* 0x000fc00000000000 */
        /* <DEDUP_REMOVED lines=11> */
.L_x_3:


//--------------------- .nv.shared.candidate3     --------------------------
	.section	.nv.shared.candidate3,"aw",@nobits
	.align	4
.nv.shared.candidate3:
	.zero		16640
